def attn_fwd(
    Q,
    K,
    V,
    Out,
    Lse,
    sm_scale,
    stride_qz,
    stride_qh,
    stride_qm,
    stride_qk,
    stride_kz,
    stride_kh,
    stride_kn,
    stride_kk,
    stride_vz,
    stride_vh,
    stride_vn,
    stride_vk,
    stride_oz,
    stride_oh,
    stride_om,
    stride_ok,
    seqlen_q,
    seqlen_k,
    BLOCK_M: tl.constexpr,
    BLOCK_N: tl.constexpr,
    HEAD_DIM: tl.constexpr,
    CAUSAL: tl.constexpr,
):
    start_m = tl.program_id(0)
    off_hz = tl.program_id(1)
    q_off = off_hz * stride_qh
    k_off = off_hz * stride_kh
    v_off = off_hz * stride_vh
    offs_m = start_m * BLOCK_M + tl.arange(0, BLOCK_M)
    offs_d = tl.arange(0, HEAD_DIM)
    offs_n = tl.arange(0, BLOCK_N)
    q_ptrs = Q + q_off + offs_m[:, None] * stride_qm + offs_d[None, :] * stride_qk
    k_ptrs = K + k_off + offs_d[:, None] * stride_kk + offs_n[None, :] * stride_kn
    v_ptrs = V + v_off + offs_n[:, None] * stride_vn + offs_d[None, :] * stride_vk
    m_i = tl.full([BLOCK_M], float("-inf"), dtype=tl.float32)
    l_i = tl.zeros([BLOCK_M], dtype=tl.float32) + 1.0
    acc = tl.zeros([BLOCK_M, HEAD_DIM], dtype=tl.float32)
    q = tl.load(q_ptrs)
    acc, l_i, m_i = _attn_fwd_inner(
        acc,
        l_i,
        m_i,
        q,
        k_ptrs,
        v_ptrs,
        sm_scale,
        stride_kn,
        stride_vn,
        start_m,
        seqlen_k,
        BLOCK_M,
        BLOCK_N,
        HEAD_DIM,
        CAUSAL,
    )
    acc = acc / l_i[:, None]
    lse = m_i + tl.math.log2(l_i) / 1.4426950408889634
    o_ptrs = (
        Out
        + off_hz * stride_oh
        + offs_m[:, None] * stride_om
        + offs_d[None, :] * stride_ok
    )
    tl.store(o_ptrs, acc.to(Out.dtype.element_ty))
    tl.store(Lse + off_hz * seqlen_q + offs_m, lse)

# config = {"BLOCK_M": 256, "BLOCK_N": 16, "HEAD_DIM": 64, "arch": "sm_80", "causal": true, "dtype": "bf16", "num_stages": 4, "num_warps": 8}
# arch = sm_80


// ===== COMPILED SASS (sm_80) =====

	.target	sm_80

	.elftype	@"ET_EXEC"


//--------------------- .note.nv.tkinfo           --------------------------
	.section	.note.nv.tkinfo,"",@"SHT_NOTE"
	.sectionflags	@"SHF_NOTE_NV_TKINFO"
	.tkinfo
        /*0018*/ 	.word	0x00000002
        /*0030*/ 	.string	""
        /*0030*/ 	.string	"ptxas"
        /*0030*/ 	.string	"Cuda compilation tools, release 13.0, V13.0.88"
        /*0030*/ 	.string	"Build cuda_13.0.r13.0/compiler.36424714_0"
        /*0030*/ 	.string	"-v  -suppress-debug-info  -lineinfo  -arch sm_80 "



//--------------------- .note.nv.cuinfo           --------------------------
	.section	.note.nv.cuinfo,"",@"SHT_NOTE"
	.sectionflags	@"SHF_NOTE_NV_CUINFO"
        /*0018*/ 	.short	0x0002
        /*001a*/ 	.short	0x0050
        /*001c*/ 	.short	0x0082
	.zero		2


//--------------------- .nv.info                  --------------------------
	.section	.nv.info,"",@"SHT_CUDA_INFO"
	.align	4


	//----- nvinfo : EIATTR_REGCOUNT
	.align		4
        /*0000*/ 	.byte	0x04, 0x2f
        /*0002*/ 	.short	(.L_2 - .L_1)
	.align		4
.L_1:
        /*0004*/ 	.word	index@(attn_fwd)
        /*0008*/ 	.word	0x000000e8


	//----- nvinfo : EIATTR_FRAME_SIZE
	.align		4
.L_2:
        /*000c*/ 	.byte	0x04, 0x11
        /*000e*/ 	.short	(.L_4 - .L_3)
	.align		4
.L_3:
        /*0010*/ 	.word	index@(attn_fwd)
        /*0014*/ 	.word	0x00000000


	//----- nvinfo : EIATTR_MIN_STACK_SIZE
	.align		4
.L_4:
        /*0018*/ 	.byte	0x04, 0x12
        /*001a*/ 	.short	(.L_6 - .L_5)
	.align		4
.L_5:
        /*001c*/ 	.word	index@(attn_fwd)
        /*0020*/ 	.word	0x00000000
.L_6:


//--------------------- .nv.info.attn_fwd         --------------------------
	.section	.nv.info.attn_fwd,"",@"SHT_CUDA_INFO"
	.sectionflags	@""
	.align	4


	//----- nvinfo : EIATTR_CUDA_API_VERSION
	.align		4
        /*0000*/ 	.byte	0x04, 0x37
        /*0002*/ 	.short	(.L_8 - .L_7)
.L_7:
        /*0004*/ 	.word	0x00000082


	//----- nvinfo : EIATTR_SW2861232_WAR
	.align		4
.L_8:
        /*0008*/ 	.byte	0x01, 0x35
	.zero		2


	//----- nvinfo : EIATTR_PARAM_CBANK
	.align		4
        /*000c*/ 	.byte	0x04, 0x0a
        /*000e*/ 	.short	(.L_10 - .L_9)
	.align		4
.L_9:
        /*0010*/ 	.word	index@(.nv.constant0.attn_fwd)
        /*0014*/ 	.short	0x0160
        /*0016*/ 	.short	0x0088


	//----- nvinfo : EIATTR_CBANK_PARAM_SIZE
	.align		4
.L_10:
        /*0018*/ 	.byte	0x03, 0x19
        /*001a*/ 	.short	0x0088


	//----- nvinfo : EIATTR_KPARAM_INFO
	.align		4
        /*001c*/ 	.byte	0x04, 0x17
        /*001e*/ 	.short	(.L_12 - .L_11)
.L_11:
        /*0020*/ 	.word	0x00000000
        /*0024*/ 	.short	0x0019
        /*0026*/ 	.short	0x0080
        /*0028*/ 	.byte	0x00, 0xf4, 0x21, 0x00


	//----- nvinfo : EIATTR_KPARAM_INFO
	.align		4
.L_12:
        /*002c*/ 	.byte	0x04, 0x17
        /*002e*/ 	.short	(.L_14 - .L_13)
.L_13:
        /*0030*/ 	.word	0x00000000
        /*0034*/ 	.short	0x0018
        /*0036*/ 	.short	0x0078
        /*0038*/ 	.byte	0x00, 0xf4, 0x21, 0x00


	//----- nvinfo : EIATTR_KPARAM_INFO
	.align		4
.L_14:
        /*003c*/ 	.byte	0x04, 0x17
        /*003e*/ 	.short	(.L_16 - .L_15)
.L_15:
        /*0040*/ 	.word	0x00000000
        /*0044*/ 	.short	0x0017
        /*0046*/ 	.short	0x0070
        /*0048*/ 	.byte	0x00, 0xf0, 0x11, 0x00


	//----- nvinfo : EIATTR_KPARAM_INFO
	.align		4
.L_16:
        /*004c*/ 	.byte	0x04, 0x17
        /*004e*/ 	.short	(.L_18 - .L_17)
.L_17:
        /*0050*/ 	.word	0x00000000
        /*0054*/ 	.short	0x0016
        /*0056*/ 	.short	0x006c
        /*0058*/ 	.byte	0x00, 0xf0, 0x11, 0x00


	//----- nvinfo : EIATTR_KPARAM_INFO
	.align		4
.L_18:
        /*005c*/ 	.byte	0x04, 0x17
        /*005e*/ 	.short	(.L_20 - .L_19)
.L_19:
        /*0060*/ 	.word	0x00000000
        /*0064*/ 	.short	0x0015
        /*0066*/ 	.short	0x0068
        /*0068*/ 	.byte	0x00, 0xf0, 0x11, 0x00


	//----- nvinfo : EIATTR_KPARAM_INFO
	.align		4
.L_20:
        /*006c*/ 	.byte	0x04, 0x17
        /*006e*/ 	.short	(.L_22 - .L_21)
.L_21:
        /*0070*/ 	.word	0x00000000
        /*0074*/ 	.short	0x0014
        /*0076*/ 	.short	0x0064
        /*0078*/ 	.byte	0x00, 0xf0, 0x11, 0x00


	//----- nvinfo : EIATTR_KPARAM_INFO
	.align		4
.L_22:
        /*007c*/ 	.byte	0x04, 0x17
        /*007e*/ 	.short	(.L_24 - .L_23)
.L_23:
        /*0080*/ 	.word	0x00000000
        /*0084*/ 	.short	0x0013
        /*0086*/ 	.short	0x0060
        /*0088*/ 	.byte	0x00, 0xf0, 0x11, 0x00


	//----- nvinfo : EIATTR_KPARAM_INFO
	.align		4
.L_24:
        /*008c*/ 	.byte	0x04, 0x17
        /*008e*/ 	.short	(.L_26 - .L_25)
.L_25:
        /*0090*/ 	.word	0x00000000
        /*0094*/ 	.short	0x0012
        /*0096*/ 	.short	0x005c
        /*0098*/ 	.byte	0x00, 0xf0, 0x11, 0x00


	//----- nvinfo : EIATTR_KPARAM_INFO
	.align		4
.L_26:
        /*009c*/ 	.byte	0x04, 0x17
        /*009e*/ 	.short	(.L_28 - .L_27)
.L_27:
        /*00a0*/ 	.word	0x00000000
        /*00a4*/ 	.short	0x0011
        /*00a6*/ 	.short	0x0058
        /*00a8*/ 	.byte	0x00, 0xf0, 0x11, 0x00


	//----- nvinfo : EIATTR_KPARAM_INFO
	.align		4
.L_28:
        /*00ac*/ 	.byte	0x04, 0x17
        /*00ae*/ 	.short	(.L_30 - .L_29)
.L_29:
        /*00b0*/ 	.word	0x00000000
        /*00b4*/ 	.short	0x0010
        /*00b6*/ 	.short	0x0054
        /*00b8*/ 	.byte	0x00, 0xf0, 0x11, 0x00


	//----- nvinfo : EIATTR_KPARAM_INFO
	.align		4
.L_30:
        /*00bc*/ 	.byte	0x04, 0x17
        /*00be*/ 	.short	(.L_32 - .L_31)
.L_31:
        /*00c0*/ 	.word	0x00000000
        /*00c4*/ 	.short	0x000f
        /*00c6*/ 	.short	0x0050
        /*00c8*/ 	.byte	0x00, 0xf0, 0x11, 0x00


	//----- nvinfo : EIATTR_KPARAM_INFO
	.align		4
.L_32:
        /*00cc*/ 	.byte	0x04, 0x17
        /*00ce*/ 	.short	(.L_34 - .L_33)
.L_33:
        /*00d0*/ 	.word	0x00000000
        /*00d4*/ 	.short	0x000e
        /*00d6*/ 	.short	0x004c
        /*00d8*/ 	.byte	0x00, 0xf0, 0x11, 0x00


	//----- nvinfo : EIATTR_KPARAM_INFO
	.align		4
.L_34:
        /*00dc*/ 	.byte	0x04, 0x17
        /*00de*/ 	.short	(.L_36 - .L_35)
.L_35:
        /*00e0*/ 	.word	0x00000000
        /*00e4*/ 	.short	0x000d
        /*00e6*/ 	.short	0x0048
        /*00e8*/ 	.byte	0x00, 0xf0, 0x11, 0x00


	//----- nvinfo : EIATTR_KPARAM_INFO
	.align		4
.L_36:
        /*00ec*/ 	.byte	0x04, 0x17
        /*00ee*/ 	.short	(.L_38 - .L_37)
.L_37:
        /*00f0*/ 	.word	0x00000000
        /*00f4*/ 	.short	0x000c
        /*00f6*/ 	.short	0x0044
        /*00f8*/ 	.byte	0x00, 0xf0, 0x11, 0x00


	//----- nvinfo : EIATTR_KPARAM_INFO
	.align		4
.L_38:
        /*00fc*/ 	.byte	0x04, 0x17
        /*00fe*/ 	.short	(.L_40 - .L_39)
.L_39:
        /*0100*/ 	.word	0x00000000
        /*0104*/ 	.short	0x000b
        /*0106*/ 	.short	0x0040
        /*0108*/ 	.byte	0x00, 0xf0, 0x11, 0x00


	//----- nvinfo : EIATTR_KPARAM_INFO
	.align		4
.L_40:
        /*010c*/ 	.byte	0x04, 0x17
        /*010e*/ 	.short	(.L_42 - .L_41)
.L_41:
        /*0110*/ 	.word	0x00000000
        /*0114*/ 	.short	0x000a
        /*0116*/ 	.short	0x003c
        /*0118*/ 	.byte	0x00, 0xf0, 0x11, 0x00


	//----- nvinfo : EIATTR_KPARAM_INFO
	.align		4
.L_42:
        /*011c*/ 	.byte	0x04, 0x17
        /*011e*/ 	.short	(.L_44 - .L_43)
.L_43:
        /*0120*/ 	.word	0x00000000
        /*0124*/ 	.short	0x0009
        /*0126*/ 	.short	0x0038
        /*0128*/ 	.byte	0x00, 0xf0, 0x11, 0x00


	//----- nvinfo : EIATTR_KPARAM_INFO
	.align		4
.L_44:
        /*012c*/ 	.byte	0x04, 0x17
        /*012e*/ 	.short	(.L_46 - .L_45)
.L_45:
        /*0130*/ 	.word	0x00000000
        /*0134*/ 	.short	0x0008
        /*0136*/ 	.short	0x0034
        /*0138*/ 	.byte	0x00, 0xf0, 0x11, 0x00


	//----- nvinfo : EIATTR_KPARAM_INFO
	.align		4
.L_46:
        /*013c*/ 	.byte	0x04, 0x17
        /*013e*/ 	.short	(.L_48 - .L_47)
.L_47:
        /*0140*/ 	.word	0x00000000
        /*0144*/ 	.short	0x0007
        /*0146*/ 	.short	0x0030
        /*0148*/ 	.byte	0x00, 0xf0, 0x11, 0x00


	//----- nvinfo : EIATTR_KPARAM_INFO
	.align		4
.L_48:
        /*014c*/ 	.byte	0x04, 0x17
        /*014e*/ 	.short	(.L_50 - .L_49)
.L_49:
        /*0150*/ 	.word	0x00000000
        /*0154*/ 	.short	0x0006
        /*0156*/ 	.short	0x002c
        /*0158*/ 	.byte	0x00, 0xf0, 0x11, 0x00


	//----- nvinfo : EIATTR_KPARAM_INFO
	.align		4
.L_50:
        /*015c*/ 	.byte	0x04, 0x17
        /*015e*/ 	.short	(.L_52 - .L_51)
.L_51:
        /*0160*/ 	.word	0x00000000
        /*0164*/ 	.short	0x0005
        /*0166*/ 	.short	0x0028
        /*0168*/ 	.byte	0x00, 0xf0, 0x11, 0x00


	//----- nvinfo : EIATTR_KPARAM_INFO
	.align		4
.L_52:
        /*016c*/ 	.byte	0x04, 0x17
        /*016e*/ 	.short	(.L_54 - .L_53)
.L_53:
        /*0170*/ 	.word	0x00000000
        /*0174*/ 	.short	0x0004
        /*0176*/ 	.short	0x0020
        /*0178*/ 	.byte	0x00, 0xf4, 0x21, 0x00


	//----- nvinfo : EIATTR_KPARAM_INFO
	.align		4
.L_54:
        /*017c*/ 	.byte	0x04, 0x17
        /*017e*/ 	.short	(.L_56 - .L_55)
.L_55:
        /*0180*/ 	.word	0x00000000
        /*0184*/ 	.short	0x0003
        /*0186*/ 	.short	0x0018
        /*0188*/ 	.byte	0x00, 0xf4, 0x21, 0x00


	//----- nvinfo : EIATTR_KPARAM_INFO
	.align		4
.L_56:
        /*018c*/ 	.byte	0x04, 0x17
        /*018e*/ 	.short	(.L_58 - .L_57)
.L_57:
        /*0190*/ 	.word	0x00000000
        /*0194*/ 	.short	0x0002
        /*0196*/ 	.short	0x0010
        /*0198*/ 	.byte	0x00, 0xf4, 0x21, 0x00


	//----- nvinfo : EIATTR_KPARAM_INFO
	.align		4
.L_58:
        /*019c*/ 	.byte	0x04, 0x17
        /*019e*/ 	.short	(.L_60 - .L_59)
.L_59:
        /*01a0*/ 	.word	0x00000000
        /*01a4*/ 	.short	0x0001
        /*01a6*/ 	.short	0x0008
        /*01a8*/ 	.byte	0x00, 0xf4, 0x21, 0x00


	//----- nvinfo : EIATTR_KPARAM_INFO
	.align		4
.L_60:
        /*01ac*/ 	.byte	0x04, 0x17
        /*01ae*/ 	.short	(.L_62 - .L_61)
.L_61:
        /*01b0*/ 	.word	0x00000000
        /*01b4*/ 	.short	0x0000
        /*01b6*/ 	.short	0x0000
        /*01b8*/ 	.byte	0x00, 0xf4, 0x21, 0x00


	//----- nvinfo : EIATTR_MAXREG_COUNT
	.align		4
.L_62:
        /*01bc*/ 	.byte	0x03, 0x1b
        /*01be*/ 	.short	0x00ff


	//----- nvinfo : EIATTR_NUM_BARRIERS
	.align		4
        /*01c0*/ 	.byte	0x02, 0x4c
        /*01c2*/ 	.byte	0x01
	.zero		1


	//----- nvinfo : EIATTR_MERCURY_ISA_VERSION
	.align		4
        /*01c4*/ 	.byte	0x03, 0x5f
        /*01c6*/ 	.short	0x0000


	//----- nvinfo : EIATTR_COOP_GROUP_MASK_REGIDS
	.align		4
        /*01c8*/ 	.byte	0x04, 0x29
        /*01ca*/ 	.short	(.L_64 - .L_63)


	//   ....[0]....
.L_63:
        /*01cc*/ 	.word	0xffffffff


	//   ....[1]....
        /*01d0*/ 	.word	0xffffffff


	//   ....[2]....
        /*01d4*/ 	.word	0xffffffff


	//   ....[3]....
        /*01d8*/ 	.word	0xffffffff


	//   ....[4]....
        /*01dc*/ 	.word	0xffffffff


	//   ....[5]....
        /*01e0*/ 	.word	0xffffffff


	//   ....[6]....
        /*01e4*/ 	.word	0xffffffff


	//   ....[7]....
        /*01e8*/ 	.word	0xffffffff


	//   ....[8]....
        /*01ec*/ 	.word	0xffffffff


	//   ....[9]....
        /*01f0*/ 	.word	0xffffffff


	//   ....[10]....
        /*01f4*/ 	.word	0xffffffff


	//   ....[11]....
        /*01f8*/ 	.word	0xffffffff


	//   ....[12]....
        /*01fc*/ 	.word	0xffffffff


	//   ....[13]....
        /*0200*/ 	.word	0xffffffff


	//   ....[14]....
        /*0204*/ 	.word	0xffffffff


	//   ....[15]....
        /*0208*/ 	.word	0xffffffff


	//----- nvinfo : EIATTR_COOP_GROUP_INSTR_OFFSETS
	.align		4
.L_64:
        /*020c*/ 	.byte	0x04, 0x28
        /*020e*/ 	.short	(.L_66 - .L_65)


	//   ....[0]....
.L_65:
        /*0210*/ 	.word	0x000026d0


	//   ....[1]....
        /*0214*/ 	.word	0x00002770


	//   ....[2]....
        /*0218*/ 	.word	0x00002940


	//   ....[3]....
        /*021c*/ 	.word	0x00002aa0


	//   ....[4]....
        /*0220*/ 	.word	0x00002af0


	//   ....[5]....
        /*0224*/ 	.word	0x00002b00


	//   ....[6]....
        /*0228*/ 	.word	0x00002b40


	//   ....[7]....
        /*022c*/ 	.word	0x00002ba0


	//   ....[8]....
        /*0230*/ 	.word	0x00003430


	//   ....[9]....
        /*0234*/ 	.word	0x00003440


	//   ....[10]....
        /*0238*/ 	.word	0x00003460


	//   ....[11]....
        /*023c*/ 	.word	0x00003470


	//   ....[12]....
        /*0240*/ 	.word	0x00003560


	//   ....[13]....
        /*0244*/ 	.word	0x00003570


	//   ....[14]....
        /*0248*/ 	.word	0x00003590


	//   ....[15]....
        /*024c*/ 	.word	0x000035b0


	//----- nvinfo : EIATTR_EXIT_INSTR_OFFSETS
	.align		4
.L_66:
        /*0250*/ 	.byte	0x04, 0x1c
        /*0252*/ 	.short	(.L_68 - .L_67)


	//   ....[0]....
.L_67:
        /*0254*/ 	.word	0x00006a60


	//----- nvinfo : EIATTR_REQNTID
	.align		4
.L_68:
        /*0258*/ 	.byte	0x04, 0x10
        /*025a*/ 	.short	(.L_70 - .L_69)
.L_69:
        /*025c*/ 	.word	0x00000100
        /*0260*/ 	.word	0x00000001
        /*0264*/ 	.word	0x00000001
.L_70:


//--------------------- .nv.callgraph             --------------------------
	.section	.nv.callgraph,"",@"SHT_CUDA_CALLGRAPH"
	.align	4
	.sectionentsize	8
	.align		4
        /*0000*/ 	.word	0x00000000
	.align		4
        /*0004*/ 	.word	0xffffffff
	.align		4
        /*0008*/ 	.word	0x00000000
	.align		4
        /*000c*/ 	.word	0xfffffffe
	.align		4
        /*0010*/ 	.word	0x00000000
	.align		4
        /*0014*/ 	.word	0xfffffffd
	.align		4
        /*0018*/ 	.word	0x00000000
	.align		4
        /*001c*/ 	.word	0xfffffffc


//--------------------- .nv.rel.action            --------------------------
	.section	.nv.rel.action,"",@"SHT_CUDA_RELOCINFO"
	.align	8
	.sectionentsize	8
        /*0000*/ 	.byte	0x73, 0x00, 0x00, 0x00, 0x00, 0x00, 0x00, 0x00, 0x00, 0x00, 0x00, 0x11, 0x25, 0x00, 0x05, 0x36


//--------------------- .nv.constant4             --------------------------
	.section	.nv.constant4,"a",@progbits
	.align	8
	.align		8
.nv.constant4:
        /*0000*/ 	.dword	_$_str


//--------------------- .nv.constant0.attn_fwd    --------------------------
	.section	.nv.constant0.attn_fwd,"a",@progbits
	.sectionflags	@""
	.align	4
.nv.constant0.attn_fwd:
	.zero		488


//--------------------- .text.attn_fwd            --------------------------
	.section	.text.attn_fwd,"ax",@progbits
	.sectioninfo	@"SHI_REGISTERS=232"
	.align	128
        .global         attn_fwd
        .type           attn_fwd,@function
        .size           attn_fwd,(.L_x_4 - attn_fwd)
        .other          attn_fwd,@"STO_CUDA_ENTRY STV_DEFAULT"
attn_fwd:
.text.attn_fwd:
[----:B------:R-:W-:Y:S02]  /*0000*/  MOV R1, c[0x0][0x28] ;  /* 0x00000a0000017a02 */ /* 0x000fe40000000f00 */
[----:B------:R-:W0:Y:S01]  /*0010*/  S2R R5, SR_CTAID.X ;  /* 0x0000000000057919 */ /* 0x000e220000002500 */
[----:B------:R-:W-:Y:S01]  /*0020*/  MOV R57, c[0x0][0x198] ;  /* 0x0000660000397a02 */ /* 0x000fe20000000f00 */
[----:B------:R-:W-:Y:S02]  /*0030*/  ULDC.64 UR6, c[0x0][0x118] ;  /* 0x0000460000067ab9 */ /* 0x000fe40000000a00 */
[----:B------:R-:W0:Y:S01]  /*0040*/  S2R R0, SR_TID.X ;  /* 0x0000000000007919 */ /* 0x000e220000002100 */
[C---:B------:R-:W-:Y:S01]  /*0050*/  SHF.L.U32 R17, R57.reuse, 0x4, RZ ;  /* 0x0000000439117819 */ /* 0x040fe200000006ff */
[C---:B------:R-:W-:Y:S01]  /*0060*/  IMAD R25, R57.reuse, 0x14, RZ ;  /* 0x0000001439197824 */ /* 0x040fe200078e02ff */
[C---:B------:R-:W-:Y:S01]  /*0070*/  SHF.L.U32 R13, R57.reuse, 0x3, RZ ;  /* 0x00000003390d7819 */ /* 0x040fe200000006ff */
[----:B------:R-:W1:Y:S01]  /*0080*/  S2R R118, SR_CTAID.Y ;  /* 0x0000000000767919 */ /* 0x000e620000002600 */
[C---:B------:R-:W-:Y:S01]  /*0090*/  IMAD R23, R57.reuse, 0xa, RZ ;  /* 0x0000000a39177824 */ /* 0x040fe200078e02ff */
[C---:B------:R-:W-:Y:S01]  /*00a0*/  SHF.L.U32 R27, R57.reuse, 0x1, RZ ;  /* 0x00000001391b7819 */ /* 0x040fe200000006ff */
[C---:B------:R-:W-:Y:S01]  /*00b0*/  IMAD R21, R57.reuse, 0x50, RZ ;  /* 0x0000005039157824 */ /* 0x040fe200078e02ff */
[C---:B------:R-:W-:Y:S01]  /*00c0*/  SHF.L.U32 R33, R57.reuse, 0x2, RZ ;  /* 0x0000000239217819 */ /* 0x040fe200000006ff */
[----:B------:R-:W-:-:S02]  /*00d0*/  IMAD.SHL.U32 R19, R57, 0x20, RZ ;  /* 0x0000002039137824 */ /* 0x000fc400078e00ff */
[C---:B------:R-:W-:Y:S02]  /*00e0*/  IMAD R11, R57.reuse, 0x6, RZ ;  /* 0x00000006390b7824 */ /* 0x040fe400078e02ff */
[C---:B------:R-:W-:Y:S02]  /*00f0*/  IMAD R29, R57.reuse, 0x28, RZ ;  /* 0x00000028391d7824 */ /* 0x040fe400078e02ff */
[C---:B------:R-:W-:Y:S02]  /*0100*/  IMAD R165, R57.reuse, 0x60, RZ ;  /* 0x0000006039a57824 */ /* 0x040fe400078e02ff */
[C---:B------:R-:W-:Y:S02]  /*0110*/  IMAD R37, R57.reuse, 0x18, RZ ;  /* 0x0000001839257824 */ /* 0x040fe400078e02ff */
[C---:B------:R-:W-:Y:S02]  /*0120*/  IMAD R9, R57.reuse, 0x3, RZ ;  /* 0x0000000339097824 */ /* 0x040fe400078e02ff */
[----:B------:R-:W-:-:S02]  /*0130*/  IMAD R45, R57, 0x30, RZ ;  /* 0x00000030392d7824 */ /* 0x000fc400078e02ff */
[C---:B------:R-:W-:Y:S01]  /*0140*/  IMAD R35, R57.reuse, 0xc, RZ ;  /* 0x0000000c39237824 */ /* 0x040fe200078e02ff */
[----:B0-----:R-:W-:Y:S01]  /*0150*/  PRMT R119, R0, 0x6540, R5 ;  /* 0x0000654000777816 */ /* 0x001fe20000000005 */
[C---:B------:R-:W-:Y:S02]  /*0160*/  IMAD R53, R57.reuse, 0x38, RZ ;  /* 0x0000003839357824 */ /* 0x040fe400078e02ff */
[----:B------:R-:W-:Y:S02]  /*0170*/  IMAD R43, R57, 0xe, RZ ;  /* 0x0000000e392b7824 */ /* 0x000fe400078e02ff */
[----:B-1----:R-:W-:Y:S02]  /*0180*/  IMAD R2, R118, c[0x0][0x190], RZ ;  /* 0x0000640076027a24 */ /* 0x002fe400078e02ff */
[----:B------:R-:W-:Y:S02]  /*0190*/  IMAD R6, R119, c[0x0][0x194], RZ ;  /* 0x0000650077067a24 */ /* 0x000fe400078e02ff */
[C---:B------:R-:W-:Y:S01]  /*01a0*/  IMAD.HI R4, R2.reuse, 0x2, RZ ;  /* 0x0000000202047827 */ /* 0x040fe200078e02ff */
[----:B------:R-:W-:-:S02]  /*01b0*/  SHF.L.U32 R3, R2, 0x1, RZ ;  /* 0x0000000102037819 */ /* 0x000fc400000006ff */
[C---:B------:R-:W-:Y:S01]  /*01c0*/  SHF.L.U32 R8, R6.reuse, 0x1, RZ ;  /* 0x0000000106087819 */ /* 0x040fe200000006ff */
[----:B------:R-:W-:-:S03]  /*01d0*/  IMAD.HI R7, R6, 0x2, RZ ;  /* 0x0000000206077827 */ /* 0x000fc600078e02ff */
[----:B------:R-:W-:Y:S01]  /*01e0*/  IADD3 R2, P0, P1, R8, c[0x0][0x160], R3 ;  /* 0x0000580008027a10 */ /* 0x000fe2000791e003 */
[C---:B------:R-:W-:Y:S02]  /*01f0*/  IMAD R181, R57.reuse, 0x70, RZ ;  /* 0x0000007039b57824 */ /* 0x040fe400078e02ff */
[----:B------:R-:W-:Y:S01]  /*0200*/  IMAD R195, R57, 0x7e, RZ ;  /* 0x0000007e39c37824 */ /* 0x000fe200078e02ff */
[----:B------:R-:W-:Y:S01]  /*0210*/  IADD3.X R3, R7, c[0x0][0x164], R4, P0, P1 ;  /* 0x0000590007037a10 */ /* 0x000fe200007e2404 */
[C---:B------:R-:W-:Y:S01]  /*0220*/  IMAD R7, R57.reuse, 0x5, RZ ;  /* 0x0000000539077824 */ /* 0x040fe200078e02ff */
[CC--:B------:R-:W-:Y:S01]  /*0230*/  LEA R16, P3, R57.reuse, R2.reuse, 0x5 ;  /* 0x0000000239107211 */ /* 0x0c0fe200078628ff */
[C---:B------:R-:W-:Y:S01]  /*0240*/  IMAD R47, R57.reuse, 0x1c, RZ ;  /* 0x0000001c392f7824 */ /* 0x040fe200078e02ff */
[CC--:B------:R-:W-:Y:S01]  /*0250*/  LEA R12, P2, R57.reuse, R2.reuse, 0x4 ;  /* 0x00000002390c7211 */ /* 0x0c0fe200078420ff */
[----:B------:R-:W-:Y:S01]  /*0260*/  IMAD R31, R57, 0x42, RZ ;  /* 0x00000042391f7824 */ /* 0x000fe200078e02ff */
[-C--:B------:R-:W-:Y:S01]  /*0270*/  LEA.HI.X.SX32 R17, R17, R3.reuse, 0x1, P3 ;  /* 0x0000000311117211 */ /* 0x080fe200018f0eff */
[----:B------:R-:W-:Y:S01]  /*0280*/  IMAD R15, R57, 0x7, RZ ;  /* 0x00000007390f7824 */ /* 0x000fe200078e02ff */
[-C--:B------:R-:W-:Y:S01]  /*0290*/  IADD3 R22, P3, R25, R2.reuse, RZ ;  /* 0x0000000219167210 */ /* 0x080fe20007f7e0ff */
[C---:B------:R-:W-:Y:S01]  /*02a0*/  IMAD R55, R57.reuse, 0x3f, RZ ;  /* 0x0000003f39377824 */ /* 0x040fe200078e02ff */
[CC--:B------:R-:W-:Y:S01]  /*02b0*/  LEA R18, P1, R57.reuse, R2.reuse, 0x6 ;  /* 0x0000000239127211 */ /* 0x0c0fe200078230ff */
[----:B------:R-:W-:Y:S01]  /*02c0*/  IMAD R71, R57, 0x48, RZ ;  /* 0x0000004839477824 */ /* 0x000fe200078e02ff */
[-C--:B------:R-:W-:Y:S01]  /*02d0*/  LEA.HI.X.SX32 R13, R13, R3.reuse, 0x1, P2 ;  /* 0x000000030d0d7211 */ /* 0x080fe200010f0eff */
[----:B------:R-:W-:Y:S01]  /*02e0*/  IMAD R69, R57, 0x46, RZ ;  /* 0x0000004639457824 */ /* 0x000fe200078e02ff */
[-C--:B------:R-:W-:Y:S01]  /*02f0*/  IADD3 R20, P2, R23, R2.reuse, RZ ;  /* 0x0000000217147210 */ /* 0x080fe20007f5e0ff */
[----:B------:R-:W-:Y:S01]  /*0300*/  IMAD R61, R57, 0x12, RZ ;  /* 0x00000012393d7824 */ /* 0x000fe200078e02ff */
[-C--:B------:R-:W-:Y:S01]  /*0310*/  IADD3 R6, P0, R21, R2.reuse, RZ ;  /* 0x0000000215067210 */ /* 0x080fe20007f1e0ff */
[----:B------:R-:W-:Y:S01]  /*0320*/  IMAD R67, R57, 0x44, RZ ;  /* 0x0000004439437824 */ /* 0x000fe200078e02ff */
[-C--:B------:R-:W-:Y:S01]  /*0330*/  LEA.HI.X.SX32 R23, R23, R3.reuse, 0x1, P3 ;  /* 0x0000000317177211 */ /* 0x080fe200018f0eff */
        /* <DEDUP_REMOVED lines=45> */
[-C--:B------:R-:W-:Y:S01]  /*0610*/  LEA.HI.X.SX32 R45, R15, R3.reuse, 0x1, P0 ;  /* 0x000000030f2d7211 */ /* 0x080fe200000f0eff */
[----:B------:R-:W-:Y:S01]  /*0620*/  IMAD R139, R57, 0x3a, RZ ;  /* 0x0000003a398b7824 */ /* 0x000fe200078e02ff */
[-C--:B------:R-:W-:Y:S01]  /*0630*/  IADD3 R70, P5, R27, R2.reuse, RZ ;  /* 0x000000021b467210 */ /* 0x080fe20007fbe0ff */
[----:B------:R-:W-:Y:S01]  /*0640*/  IMAD R143, R57, 0x3c, RZ ;  /* 0x0000003c398f7824 */ /* 0x000fe200078e02ff */
[-C--:B------:R-:W-:Y:S01]  /*0650*/  LEA.HI.X.SX32 R11, R53, R3.reuse, 0x1, P6 ;  /* 0x00000003350b7211 */ /* 0x080fe200030f0eff */
[C---:B------:R-:W-:Y:S01]  /*0660*/  IMAD R87, R57.reuse, 0x1f, RZ ;  /* 0x0000001f39577824 */ /* 0x040fe200078e02ff */
[CC--:B------:R-:W-:Y:S01]  /*0670*/  LEA R68, P6, R57.reuse, R2.reuse, 0x2 ;  /* 0x0000000239447211 */ /* 0x0c0fe200078c10ff */
[----:B------:R-:W-:Y:S01]  /*0680*/  IMAD R147, R57, 0x3e, RZ ;  /* 0x0000003e39937824 */ /* 0x000fe200078e02ff */
[-C--:B------:R-:W-:Y:S01]  /*0690*/  LEA.HI.X.SX32 R15, R55, R3.reuse, 0x1, P4 ;  /* 0x00000003370f7211 */ /* 0x080fe200020f0eff */
[----:B------:R-:W-:Y:S01]  /*06a0*/  IMAD R89, R57, 0x21, RZ ;  /* 0x0000002139597824 */ /* 0x000fe200078e02ff */
[-C--:B------:R-:W-:Y:S01]  /*06b0*/  LEA.HI.X.SX32 R43, R43, R3.reuse, 0x1, P3 ;  /* 0x000000032b2b7211 */ /* 0x080fe200018f0eff */
[C---:B------:R-:W-:Y:S01]  /*06c0*/  IMAD R93, R57.reuse, 0x23, RZ ;  /* 0x00000023395d7824 */ /* 0x040fe200078e02ff */
[CC--:B------:R-:W-:Y:S01]  /*06d0*/  LEA R66, P4, R57.reuse, R2.reuse, 0x3 ;  /* 0x0000000239427211 */ /* 0x0c0fe200078818ff */
[----:B------:R-:W-:Y:S01]  /*06e0*/  IMAD R97, R57, 0x25, RZ ;  /* 0x0000002539617824 */ /* 0x000fe200078e02ff */
[-C--:B------:R-:W-:Y:S01]  /*06f0*/  IADD3 R40, P3, R71, R2.reuse, RZ ;  /* 0x0000000247287210 */ /* 0x080fe20007f7e0ff */
[----:B------:R-:W-:Y:S01]  /*0700*/  IMAD R105, R57, 0x4a, RZ ;  /* 0x0000004a39697824 */ /* 0x000fe200078e02ff */
[-C--:B------:R-:W-:Y:S01]  /*0710*/  IADD3 R38, P0, R69, R2.reuse, RZ ;  /* 0x0000000245267210 */ /* 0x080fe20007f1e0ff */
[C---:B------:R-:W-:Y:S01]  /*0720*/  IMAD R127, R57.reuse, 0x4c, RZ ;  /* 0x0000004c397f7824 */ /* 0x040fe200078e02ff */
[CC--:B------:R-:W-:Y:S01]  /*0730*/  LEA.HI.X.SX32 R71, R57.reuse, R3.reuse, 0x1, P5 ;  /* 0x0000000339477211 */ /* 0x0c0fe200028f0eff */
        /* <DEDUP_REMOVED lines=37> */
[----:B------:R-:W-:Y:S01]  /*0990*/  LEA.HI.X.SX32 R93, R107, R3, 0x1, P1 ;  /* 0x000000036b5d7211 */ /* 0x000fe200008f0eff */
[----:B------:R-:W-:Y:S01]  /*09a0*/  IMAD R131, R57, 0x35, RZ ;  /* 0x0000003539837824 */ /* 0x000fe200078e02ff */
[----:B------:R-:W-:Y:S01]  /*09b0*/  IADD3 R122, P1, R169, R2, RZ ;  /* 0x00000002a97a7210 */ /* 0x000fe20007f3e0ff */
[C---:B------:R-:W-:Y:S01]  /*09c0*/  IMAD R175, R57.reuse, 0x6a, RZ ;  /* 0x0000006a39af7824 */ /* 0x040fe200078e02ff */
[----:B------:R-:W2:Y:S01]  /*09d0*/  LDG.E.U16 R12, [R12.64] ;  /* 0x000000060c0c7981 */ /* 0x000ea2000c1e1500 */
[----:B------:R-:W-:-:S02]  /*09e0*/  IMAD R177, R57, 0x6c, RZ ;  /* 0x0000006c39b17824 */ /* 0x000fc400078e02ff */
[C---:B------:R-:W-:Y:S01]  /*09f0*/  IMAD R135, R57.reuse, 0x37, RZ ;  /* 0x0000003739877824 */ /* 0x040fe200078e02ff */
[----:B------:R-:W3:Y:S01]  /*0a00*/  LDG.E.U16 R16, [R16.64] ;  /* 0x0000000610107981 */ /* 0x000ee2000c1e1500 */
[C---:B------:R-:W-:Y:S02]  /*0a10*/  IMAD R179, R57.reuse, 0x6e, RZ ;  /* 0x0000006e39b37824 */ /* 0x040fe400078e02ff */
[C---:B------:R-:W-:Y:S01]  /*0a20*/  IMAD R137, R57.reuse, 0x39, RZ ;  /* 0x0000003939897824 */ /* 0x040fe200078e02ff */
[----:B------:R-:W4:Y:S01]  /*0a30*/  LDG.E.U16 R18, [R18.64] ;  /* 0x0000000612127981 */ /* 0x000f22000c1e1500 */
[C---:B------:R-:W-:Y:S02]  /*0a40*/  IMAD R183, R57.reuse, 0x72, RZ ;  /* 0x0000007239b77824 */ /* 0x040fe400078e02ff */
[C---:B------:R-:W-:Y:S01]  /*0a50*/  IMAD R185, R57.reuse, 0x74, RZ ;  /* 0x0000007439b97824 */ /* 0x040fe200078e02ff */
[----:B------:R0:W5:Y:S01]  /*0a60*/  LDG.E.U16 R6, [R6.64] ;  /* 0x0000000606067981 */ /* 0x000162000c1e1500 */
[----:B------:R-:W-:-:S02]  /*0a70*/  IMAD R141, R57, 0x3b, RZ ;  /* 0x0000003b398d7824 */ /* 0x000fc400078e02ff */
[C---:B------:R-:W-:Y:S01]  /*0a80*/  IMAD R187, R57.reuse, 0x76, RZ ;  /* 0x0000007639bb7824 */ /* 0x040fe200078e02ff */
[----:B------:R-:W5:Y:S01]  /*0a90*/  LDG.E.U16 R36, [R36.64] ;  /* 0x0000000624247981 */ /* 0x000f62000c1e1500 */
[C---:B------:R-:W-:Y:S02]  /*0aa0*/  IMAD R189, R57.reuse, 0x78, RZ ;  /* 0x0000007839bd7824 */ /* 0x040fe400078e02ff */
[C---:B------:R-:W-:Y:S01]  /*0ab0*/  IMAD R145, R57.reuse, 0x3d, RZ ;  /* 0x0000003d39917824 */ /* 0x040fe200078e02ff */
[----:B------:R1:W5:Y:S01]  /*0ac0*/  LDG.E.U16 R8, [R8.64] ;  /* 0x0000000608087981 */ /* 0x000362000c1e1500 */
[C---:B------:R-:W-:Y:S02]  /*0ad0*/  IMAD R191, R57.reuse, 0x7a, RZ ;  /* 0x0000007a39bf7824 */ /* 0x040fe400078e02ff */
[----:B------:R-:W-:Y:S01]  /*0ae0*/  IMAD R193, R57, 0x7c, RZ ;  /* 0x0000007c39c17824 */ /* 0x000fe200078e02ff */
[----:B------:R-:W-:Y:S01]  /*0af0*/  LEA.HI.X.SX32 R57, R41, R3, 0x1, P6 ;  /* 0x0000000329397211 */ /* 0x000fe200030f0eff */
[----:B------:R0:W5:Y:S01]  /*0b00*/  LDG.E.U16 R10, [R10.64] ;  /* 0x000000060a0a7981 */ /* 0x000162000c1e1500 */
[----:B------:R-:W-:-:S02]  /*0b10*/  IADD3 R48, P6, R91, R2, RZ ;  /* 0x000000025b307210 */ /* 0x000fc40007fde0ff */
[-C--:B------:R-:W-:Y:S01]  /*0b20*/  LEA.HI.X.SX32 R41, R95, R3.reuse, 0x1, P3 ;  /* 0x000000035f297211 */ /* 0x080fe200018f0eff */
[----:B------:R-:W5:Y:S01]  /*0b30*/  LDG.E.U16 R70, [R70.64] ;  /* 0x0000000646467981 */ /* 0x000f62000c1e1500 */
[-C--:B------:R-:W-:Y:S02]  /*0b40*/  LEA.HI.X.SX32 R49, R59, R3.reuse, 0x1, P6 ;  /* 0x000000033b317211 */ /* 0x080fe400030f0eff */
[-C--:B------:R-:W-:Y:S01]  /*0b50*/  IADD3 R62, P6, R107, R2.reuse, RZ ;  /* 0x000000026b3e7210 */ /* 0x080fe20007fde0ff */
[----:B------:R-:W5:Y:S01]  /*0b60*/  LDG.E.U16 R52, [R52.64] ;  /* 0x0000000634347981 */ /* 0x000f62000c1e1500 */
[-C--:B------:R-:W-:Y:S02]  /*0b70*/  LEA.HI.X.SX32 R59, R61, R3.reuse, 0x1, P4 ;  /* 0x000000033d3b7211 */ /* 0x080fe400020f0eff */
[----:B------:R-:W-:Y:S01]  /*0b80*/  IADD3 R64, P4, R111, R2, RZ ;  /* 0x000000026f407210 */ /* 0x000fe20007f9e0ff */
[----:B------:R-:W5:Y:S01]  /*0b90*/  LDG.E.U16 R48, [R48.64] ;  /* 0x0000000630307981 */ /* 0x000f62000c1e1500 */
[----:B------:R-:W-:-:S02]  /*0ba0*/  LEA.HI.X.SX32 R61, R63, R3, 0x1, P5 ;  /* 0x000000033f3d7211 */ /* 0x000fc400028f0eff */
[-C--:B------:R-:W-:Y:S01]  /*0bb0*/  IADD3 R72, P5, R115, R2.reuse, RZ ;  /* 0x0000000273487210 */ /* 0x080fe20007fbe0ff */
[----:B------:R-:W5:Y:S01]  /*0bc0*/  LDG.E.U16 R26, [R26.64] ;  /* 0x000000061a1a7981 */ /* 0x000f62000c1e1500 */
[-C--:B------:R-:W-:Y:S02]  /*0bd0*/  LEA.HI.X.SX32 R63, R65, R3.reuse, 0x1, P6 ;  /* 0x00000003413f7211 */ /* 0x080fe400030f0eff */
[-C--:B------:R-:W-:Y:S01]  /*0be0*/  IADD3 R74, P6, R123, R2.reuse, RZ ;  /* 0x000000027b4a7210 */ /* 0x080fe20007fde0ff */
[----:B------:R-:W5:Y:S01]  /*0bf0*/  LDG.E.U16 R22, [R22.64] ;  /* 0x0000000616167981 */ /* 0x000f62000c1e1500 */
[-C--:B------:R-:W-:Y:S02]  /*0c00*/  LEA.HI.X.SX32 R65, R73, R3.reuse, 0x1, P4 ;  /* 0x0000000349417211 */ /* 0x080fe400020f0eff */
[----:B------:R-:W-:Y:S01]  /*0c10*/  IADD3 R76, P4, R129, R2, RZ ;  /* 0x00000002814c7210 */ /* 0x000fe20007f9e0ff */
[----:B------:R0:W5:Y:S01]  /*0c20*/  LDG.E.U16 R68, [R68.64] ;  /* 0x0000000644447981 */ /* 0x000162000c1e1500 */
        /* <DEDUP_REMOVED lines=25> */
[----:B------:R-:W-:Y:S01]  /*0dc0*/  LEA.HI.X.SX32 R105, R103, R3, 0x1, P2 ;  /* 0x0000000367697211 */ /* 0x000fe200010f0eff */
[----:B------:R-:W5:Y:S01]  /*0dd0*/  LDG.E.U16 R78, [R78.64] ;  /* 0x000000064e4e7981 */ /* 0x000f62000c1e1500 */
[----:B------:R-:W-:-:S02]  /*0de0*/  IADD3 R94, P3, R157, R2, RZ ;  /* 0x000000029d5e7210 */ /* 0x000fc40007f7e0ff */
[-C--:B------:R-:W-:Y:S01]  /*0df0*/  IADD3 R98, P4, R161, R2.reuse, RZ ;  /* 0x00000002a1627210 */ /* 0x080fe20007f9e0ff */
[----:B------:R-:W5:Y:S01]  /*0e00*/  LDG.E.U16 R104, [R104.64] ;  /* 0x0000000668687981 */ /* 0x000f62000c1e1500 */
[-C--:B------:R-:W-:Y:S02]  /*0e10*/  IADD3 R126, P2, R167, R2.reuse, RZ ;  /* 0x00000002a77e7210 */ /* 0x080fe40007f5e0ff */
[-C--:B------:R-:W-:Y:S01]  /*0e20*/  LEA.HI.X.SX32 R97, R109, R3.reuse, 0x1, P0 ;  /* 0x000000036d617211 */ /* 0x080fe200000f0eff */
[----:B------:R-:W5:Y:S01]  /*0e30*/  LDG.E.U16 R38, [R38.64] ;  /* 0x0000000626267981 */ /* 0x000f62000c1e1500 */
[----:B------:R-:W-:Y:S02]  /*0e40*/  IADD3 R114, P0, R171, R2, RZ ;  /* 0x00000002ab727210 */ /* 0x000fe40007f1e0ff */
[-C--:B------:R-:W-:Y:S01]  /*0e50*/  LEA.HI.X.SX32 R91, R101, R3.reuse, 0x1, P5 ;  /* 0x00000003655b7211 */ /* 0x080fe200028f0eff */
[----:B------:R-:W5:Y:S01]  /*0e60*/  LDG.E.U16 R96, [R96.64] ;  /* 0x0000000660607981 */ /* 0x000f62000c1e1500 */
[----:B------:R-:W-:-:S02]  /*0e70*/  LEA.HI.X.SX32 R101, R113, R3, 0x1, P6 ;  /* 0x0000000371657211 */ /* 0x000fc400030f0eff */
[-C--:B------:R-:W-:Y:S01]  /*0e80*/  LEA.HI.X.SX32 R95, R111, R3.reuse, 0x1, P3 ;  /* 0x000000036f5f7211 */ /* 0x080fe200018f0eff */
[----:B------:R-:W5:Y:S01]  /*0e90*/  LDG.E.U16 R24, [R24.64] ;  /* 0x0000000618187981 */ /* 0x000f62000c1e1500 */
[-C--:B------:R-:W-:Y:S02]  /*0ea0*/  IADD3 R110, P6, R175, R2.reuse, RZ ;  /* 0x00000002af6e7210 */ /* 0x080fe40007fde0ff */
[-C--:B------:R-:W-:Y:S01]  /*0eb0*/  LEA.HI.X.SX32 R99, R115, R3.reuse, 0x1, P4 ;  /* 0x0000000373637211 */ /* 0x080fe200020f0eff */
[----:B------:R-:W5:Y:S01]  /*0ec0*/  LDG.E.U16 R34, [R34.64] ;  /* 0x0000000622227981 */ /* 0x000f62000c1e1500 */
[----:B------:R-:W-:Y:S02]  /*0ed0*/  LEA.HI.X.SX32 R127, R121, R3, 0x1, P2 ;  /* 0x00000003797f7211 */ /* 0x000fe400010f0eff */
[-C--:B------:R-:W-:Y:S01]  /*0ee0*/  IADD3 R112, P3, R173, R2.reuse, RZ ;  /* 0x00000002ad707210 */ /* 0x080fe20007f7e0ff */
[----:B------:R-:W5:Y:S01]  /*0ef0*/  LDG.E.U16 R46, [R46.64] ;  /* 0x000000062e2e7981 */ /* 0x000f62000c1e1500 */
[----:B------:R-:W-:-:S02]  /*0f00*/  IADD3 R108, P4, R177, R2, RZ ;  /* 0x00000002b16c7210 */ /* 0x000fc40007f9e0ff */
[-C--:B------:R-:W-:Y:S01]  /*0f10*/  IADD3 R130, P2, R183, R2.reuse, RZ ;  /* 0x00000002b7827210 */ /* 0x080fe20007f5e0ff */
[----:B------:R-:W5:Y:S01]  /*0f20*/  LDG.E.U16 R126, [R126.64] ;  /* 0x000000067e7e7981 */ /* 0x000f62000c1e1500 */
[-C--:B------:R-:W-:Y:S02]  /*0f30*/  LEA.HI.X.SX32 R123, R123, R3.reuse, 0x1, P1 ;  /* 0x000000037b7b7211 */ /* 0x080fe400008f0eff */
[----:B------:R-:W-:Y:S01]  /*0f40*/  LEA.HI.X.SX32 R115, R125, R3, 0x1, P0 ;  /* 0x000000037d737211 */ /* 0x000fe200000f0eff */
[----:B------:R-:W5:Y:S01]  /*0f50*/  LDG.E.U16 R66, [R66.64] ;  /* 0x0000000642427981 */ /* 0x000f62000c1e1500 */
[-C--:B------:R-:W-:Y:S02]  /*0f60*/  IADD3 R132, P1, R185, R2.reuse, RZ ;  /* 0x00000002b9847210 */ /* 0x080fe40007f3e0ff */
[-C--:B------:R-:W-:Y:S01]  /*0f70*/  IADD3 R128, P0, R187, R2.reuse, RZ ;  /* 0x00000002bb807210 */ /* 0x080fe20007f1e0ff */
[----:B------:R-:W5:Y:S01]  /*0f80*/  LDG.E.U16 R122, [R122.64] ;  /* 0x000000067a7a7981 */ /* 0x000f62000c1e1500 */
[----:B------:R-:W-:-:S02]  /*0f90*/  IADD3 R102, P5, R163, R2, RZ ;  /* 0x00000002a3667210 */ /* 0x000fc40007fbe0ff */
[-C--:B------:R-:W-:Y:S01]  /*0fa0*/  LEA.HI.X.SX32 R111, R131, R3.reuse, 0x1, P6 ;  /* 0x00000003836f7211 */ /* 0x080fe200030f0eff */
[----:B------:R-:W5:Y:S01]  /*0fb0*/  LDG.E.U16 R114, [R114.64] ;  /* 0x0000000672727981 */ /* 0x000f62000c1e1500 */
[-C--:B------:R-:W-:Y:S02]  /*0fc0*/  LEA.HI.X.SX32 R113, R129, R3.reuse, 0x1, P3 ;  /* 0x0000000381717211 */ /* 0x080fe400018f0eff */
[-C--:B------:R-:W-:Y:S01]  /*0fd0*/  LEA.HI.X.SX32 R109, R133, R3.reuse, 0x1, P4 ;  /* 0x00000003856d7211 */ /* 0x080fe200020f0eff */
[----:B------:R-:W5:Y:S01]  /*0fe0*/  LDG.E.U16 R40, [R40.64] ;  /* 0x0000000628287981 */ /* 0x000f62000c1e1500 */
[-C--:B------:R-:W-:Y:S02]  /*0ff0*/  LEA.HI.X.SX32 R131, R137, R3.reuse, 0x1, P2 ;  /* 0x0000000389837211 */ /* 0x080fe400010f0eff */
[-C--:B------:R-:W-:Y:S01]  /*1000*/  LEA.HI.X.SX32 R133, R139, R3.reuse, 0x1, P1 ;  /* 0x000000038b857211 */ /* 0x080fe200008f0eff */
[----:B------:R-:W5:Y:S01]  /*1010*/  LDG.E.U16 R94, [R94.64] ;  /* 0x000000065e5e7981 */ /* 0x000f62000c1e1500 */
[----:B------:R-:W-:-:S02]  /*1020*/  LEA.HI.X.SX32 R129, R141, R3, 0x1, P0 ;  /* 0x000000038d817211 */ /* 0x000fc400000f0eff */
[-C--:B------:R-:W-:Y:S01]  /*1030*/  LEA.HI.X.SX32 R103, R117, R3.reuse, 0x1, P5 ;  /* 0x0000000375677211 */ /* 0x080fe200028f0eff */
[----:B------:R0:W5:Y:S01]  /*1040*/  LDG.E.U16 R130, [R130.64] ;  /* 0x0000000682827981 */ /* 0x000162000c1e1500 */
[-C--:B------:R-:W-:Y:S02]  /*1050*/  IADD3 R124, P3, R189, R2.reuse, RZ ;  /* 0x00000002bd7c7210 */ /* 0x080fe40007f7e0ff */
[-C--:B------:R-:W-:Y:S01]  /*1060*/  IADD3 R106, P5, R179, R2.reuse, RZ ;  /* 0x00000002b36a7210 */ /* 0x080fe20007fbe0ff */
[----:B------:R0:W5:Y:S01]  /*1070*/  LDG.E.U16 R132, [R132.64] ;  /* 0x0000000684847981 */ /* 0x000162000c1e1500 */
[-C--:B------:R-:W-:Y:S02]  /*1080*/  IADD3 R120, P6, R191, R2.reuse, RZ ;  /* 0x00000002bf787210 */ /* 0x080fe40007fde0ff */
[----:B------:R-:W-:Y:S01]  /*1090*/  IADD3 R116, P4, R193, R2, RZ ;  /* 0x00000002c1747210 */ /* 0x000fe20007f9e0ff */
[----:B------:R0:W5:Y:S01]  /*10a0*/  LDG.E.U16 R129, [R128.64] ;  /* 0x0000000680817981 */ /* 0x000162000c1e1500 */
[----:B------:R-:W-:-:S02]  /*10b0*/  LEA.HI.X.SX32 R125, R143, R3, 0x1, P3 ;  /* 0x000000038f7d7211 */ /* 0x000fc400018f0eff */
[-C--:B------:R-:W-:Y:S01]  /*10c0*/  LEA.HI.X.SX32 R121, R145, R3.reuse, 0x1, P6 ;  /* 0x0000000391797211 */ /* 0x080fe200030f0eff */
[----:B------:R0:W5:Y:S01]  /*10d0*/  LDG.E.U16 R2, [R2.64] ;  /* 0x0000000602027981 */ /* 0x000162000c1e1500 */
[-C--:B------:R-:W-:Y:S02]  /*10e0*/  LEA.HI.X.SX32 R117, R147, R3.reuse, 0x1, P4 ;  /* 0x0000000393757211 */ /* 0x080fe400020f0eff */
[----:B------:R-:W-:Y:S01]  /*10f0*/  LEA.HI.X.SX32 R107, R135, R3, 0x1, P5 ;  /* 0x00000003876b7211 */ /* 0x000fe200028f0eff */
[----:B------:R-:W5:Y:S04]  /*1100*/  LDG.E.U16 R112, [R112.64] ;  /* 0x0000000670707981 */ /* 0x000f68000c1e1500 */
        /* <DEDUP_REMOVED lines=24> */
[----:B------:R-:W5:Y:S01]  /*1290*/  LDG.E.U16 R14, [R14.64] ;  /* 0x000000060e0e7981 */ /* 0x000f62000c1e1500 */
[----:B0-----:R-:W-:-:S02]  /*12a0*/  LOP3.LUT R128, R0, 0xff, RZ, 0xc0, !PT ;  /* 0x000000ff00807812 */ /* 0x001fc400078ec0ff */
[----:B------:R-:W-:Y:S02]  /*12b0*/  SHF.L.U32 R134, R5, 0x8, RZ ;  /* 0x0000000805867819 */ /* 0x000fe400000006ff */
[----:B------:R-:W-:Y:S02]  /*12c0*/  SHF.L.U32 R135, R128, 0x1, RZ ;  /* 0x0000000180877819 */ /* 0x000fe400000006ff */
[----:B------:R-:W-:Y:S02]  /*12d0*/  IADD3 R151, R134, 0x100, RZ ;  /* 0x0000010086977810 */ /* 0x000fe40007ffe0ff */
[----:B------:R-:W-:Y:S02]  /*12e0*/  LOP3.LUT R3, R135, 0x10, RZ, 0x3c, !PT ;  /* 0x0000001087037812 */ /* 0x000fe400078e3cff */
[----:B------:R-:W-:Y:S02]  /*12f0*/  ISETP.GE.AND P0, PT, R151, 0x1, PT ;  /* 0x000000019700780c */ /* 0x000fe40003f06270 */
[----:B------:R-:W-:-:S02]  /*1300*/  LOP3.LUT R7, R135, 0x20, RZ, 0x3c, !PT ;  /* 0x0000002087077812 */ /* 0x000fc400078e3cff */
[C---:B-1----:R-:W-:Y:S02]  /*1310*/  LOP3.LUT R9, R135.reuse, 0x30, RZ, 0x3c, !PT ;  /* 0x0000003087097812 */ /* 0x042fe400078e3cff */
[----:B------:R-:W-:Y:S02]  /*1320*/  LOP3.LUT R11, R135, 0x70, RZ, 0x3c, !PT ;  /* 0x00000070870b7812 */ /* 0x000fe400078e3cff */
[----:B------:R-:W-:Y:S01]  /*1330*/  LOP3.LUT R152, R0, 0x3, RZ, 0xc0, !PT ;  /* 0x0000000300987812 */ /* 0x000fe200078ec0ff */
[----:B------:R-:W-:Y:S01]  /*1340*/  CS2R R4, SRZ ;  /* 0x0000000000047805 */ /* 0x000fe2000001ff00 */
[----:B------:R-:W-:Y:S02]  /*1350*/  MOV R149, 0x3f800000 ;  /* 0x3f80000000957802 */ /* 0x000fe40000000f00 */
[----:B------:R-:W-:Y:S01]  /*1360*/  MOV R69, 0xff800000 ;  /* 0xff80000000457802 */ /* 0x000fe20000000f00 */
[----:B------:R-:W-:Y:S01]  /*1370*/  IMAD.SHL.U32 R133, R152, 0x20, RZ ;  /* 0x0000002098857824 */ /* 0x000fe200078e00ff */
[----:B------:R-:W-:-:S02]  /*1380*/  MOV R148, 0x3f800000 ;  /* 0x3f80000000947802 */ /* 0x000fc40000000f00 */
[----:B------:R-:W-:Y:S02]  /*1390*/  MOV R147, 0x3f800000 ;  /* 0x3f80000000937802 */ /* 0x000fe40000000f00 */
[----:B------:R-:W-:Y:S02]  /*13a0*/  MOV R146, 0x3f800000 ;  /* 0x3f80000000927802 */ /* 0x000fe40000000f00 */
[----:B------:R-:W-:Y:S01]  /*13b0*/  LOP3.LUT R131, R0, 0x1c, RZ, 0xc0, !PT ;  /* 0x0000001c00837812 */ /* 0x000fe200078ec0ff */
[----:B--2---:R-:W-:Y:S04]  /*13c0*/  STS.U16 [R135+0x1000], R12 ;  /* 0x0010000c87007388 */ /* 0x004fe80000000400 */
[----:B---3--:R-:W-:Y:S04]  /*13d0*/  STS.U16 [R135+0x2000], R16 ;  /* 0x0020001087007388 */ /* 0x008fe80000000400 */
[----:B----4-:R-:W-:Y:S04]  /*13e0*/  STS.U16 [R135+0x4000], R18 ;  /* 0x0040001287007388 */ /* 0x010fe80000000400 */
[----:B-----5:R-:W-:Y:S04]  /*13f0*/  STS.U16 [R135+0x5000], R6 ;  /* 0x0050000687007388 */ /* 0x020fe80000000400 */
[----:B------:R0:W-:Y:S04]  /*1400*/  STS.U16 [R135+0x3000], R36 ;  /* 0x0030002487007388 */ /* 0x0001e80000000400 */
[----:B------:R-:W-:Y:S04]  /*1410*/  STS.U16 [R135+0x6000], R8 ;  /* 0x0060000887007388 */ /* 0x000fe80000000400 */
[----:B------:R-:W-:Y:S01]  /*1420*/  STS.U16 [R135+0x7000], R10 ;  /* 0x0070000a87007388 */ /* 0x000fe20000000400 */
[----:B0-----:R-:W-:Y:S01]  /*1430*/  CS2R R36, SRZ ;  /* 0x0000000000247805 */ /* 0x001fe2000001ff00 */
[----:B------:R-:W-:Y:S01]  /*1440*/  CS2R R16, SRZ ;  /* 0x0000000000107805 */ /* 0x000fe2000001ff00 */
[----:B------:R-:W-:Y:S01]  /*1450*/  CS2R R18, SRZ ;  /* 0x0000000000127805 */ /* 0x000fe2000001ff00 */
[----:B------:R-:W-:Y:S01]  /*1460*/  CS2R R12, SRZ ;  /* 0x00000000000c7805 */ /* 0x000fe2000001ff00 */
[----:B------:R-:W-:Y:S04]  /*1470*/  STS.U16 [R135], R2 ;  /* 0x0000000287007388 */ /* 0x000fe80000000400 */
[----:B------:R-:W-:Y:S04]  /*1480*/  STS.U16 [R3+0x200], R70 ;  /* 0x0002004603007388 */ /* 0x000fe80000000400 */
[----:B------:R-:W-:Y:S04]  /*1490*/  STS.U16 [R3+0x1200], R52 ;  /* 0x0012003403007388 */ /* 0x000fe80000000400 */
[----:B------:R-:W-:Y:S04]  /*14a0*/  STS.U16 [R3+0x2200], R48 ;  /* 0x0022003003007388 */ /* 0x000fe80000000400 */
[----:B------:R-:W-:Y:S04]  /*14b0*/  STS.U16 [R3+0x3200], R74 ;  /* 0x0032004a03007388 */ /* 0x000fe80000000400 */
[----:B------:R-:W-:Y:S04]  /*14c0*/  STS.U16 [R3+0x4200], R26 ;  /* 0x0042001a03007388 */ /* 0x000fe80000000400 */
[----:B------:R-:W-:Y:S04]  /*14d0*/  STS.U16 [R3+0x5200], R104 ;  /* 0x0052006803007388 */ /* 0x000fe80000000400 */
[----:B------:R-:W-:Y:S04]  /*14e0*/  STS.U16 [R3+0x6200], R126 ;  /* 0x0062007e03007388 */ /* 0x000fe80000000400 */
[----:B------:R0:W-:Y:S04]  /*14f0*/  STS.U16 [R3+0x7200], R130 ;  /* 0x0072008203007388 */ /* 0x0001e80000000400 */
[----:B------:R-:W-:Y:S04]  /*1500*/  STS.U16 [R7+0x400], R68 ;  /* 0x0004004407007388 */ /* 0x000fe80000000400 */
[----:B------:R-:W-:Y:S01]  /*1510*/  STS.U16 [R7+0x1400], R22 ;  /* 0x0014001607007388 */ /* 0x000fe20000000400 */
[----:B0-----:R-:W-:-:S03]  /*1520*/  LOP3.LUT R3, R135, 0x40, RZ, 0x3c, !PT ;  /* 0x0000004087037812 */ /* 0x001fc600078e3cff */
        /* <DEDUP_REMOVED lines=15> */
[----:B------:R1:W-:Y:S01]  /*1620*/  STS.U16 [R3+0x800], R66 ;  /* 0x0008004203007388 */ /* 0x0003e20000000400 */
[----:B0-----:R-:W-:-:S03]  /*1630*/  LOP3.LUT R9, R135, 0x60, RZ, 0x3c, !PT ;  /* 0x0000006087097812 */ /* 0x001fc600078e3cff */
[----:B------:R-:W-:Y:S04]  /*1640*/  STS.U16 [R3+0x1800], R34 ;  /* 0x0018002203007388 */ /* 0x000fe80000000400 */
[----:B------:R-:W-:Y:S04]  /*1650*/  STS.U16 [R3+0x2800], R24 ;  /* 0x0028001803007388 */ /* 0x000fe80000000400 */
[----:B------:R-:W-:Y:S04]  /*1660*/  STS.U16 [R3+0x3800], R46 ;  /* 0x0038002e03007388 */ /* 0x000fe80000000400 */
[----:B------:R-:W-:Y:S04]  /*1670*/  STS.U16 [R3+0x4800], R40 ;  /* 0x0048002803007388 */ /* 0x000fe80000000400 */
[----:B------:R-:W-:Y:S04]  /*1680*/  STS.U16 [R3+0x5800], R94 ;  /* 0x0058005e03007388 */ /* 0x000fe80000000400 */
[----:B------:R-:W-:Y:S04]  /*1690*/  STS.U16 [R3+0x6800], R112 ;  /* 0x0068007003007388 */ /* 0x000fe80000000400 */
[----:B------:R0:W-:Y:S01]  /*16a0*/  STS.U16 [R3+0x7800], R124 ;  /* 0x0078007c03007388 */ /* 0x0001e20000000400 */
[----:B------:R-:W-:-:S03]  /*16b0*/  IMAD.MOV.U32 R68, RZ, RZ, -0x800000 ;  /* 0xff800000ff447424 */ /* 0x000fc600078e00ff */
[----:B------:R-:W-:Y:S01]  /*16c0*/  STS.U16 [R7+0xa00], R20 ;  /* 0x000a001407007388 */ /* 0x000fe20000000400 */
[----:B------:R-:W-:-:S03]  /*16d0*/  MOV R2, 0xff800000 ;  /* 0xff80000000027802 */ /* 0x000fc60000000f00 */
[----:B------:R-:W-:Y:S01]  /*16e0*/  STS.U16 [R7+0x1a00], R54 ;  /* 0x001a003607007388 */ /* 0x000fe20000000400 */
[----:B-1----:R-:W-:-:S03]  /*16f0*/  CS2R R66, SRZ ;  /* 0x0000000000427805 */ /* 0x002fc6000001ff00 */
[----:B------:R1:W-:Y:S01]  /*1700*/  STS.U16 [R7+0x2a00], R62 ;  /* 0x002a003e07007388 */ /* 0x0003e20000000400 */
[----:B0-----:R-:W-:-:S03]  /*1710*/  MOV R3, 0xff800000 ;  /* 0xff80000000037802 */ /* 0x001fc60000000f00 */
[----:B------:R-:W-:Y:S01]  /*1720*/  STS.U16 [R7+0x3a00], R80 ;  /* 0x003a005007007388 */ /* 0x000fe20000000400 */
[----:B------:R-:W-:-:S03]  /*1730*/  CS2R R60, SRZ ;  /* 0x00000000003c7805 */ /* 0x000fc6000001ff00 */
[----:B------:R-:W-:Y:S01]  /*1740*/  STS.U16 [R7+0x4a00], R86 ;  /* 0x004a005607007388 */ /* 0x000fe20000000400 */
[----:B------:R-:W-:-:S03]  /*1750*/  CS2R R56, SRZ ;  /* 0x0000000000387805 */ /* 0x000fc6000001ff00 */
[----:B------:R-:W-:Y:S01]  /*1760*/  STS.U16 [R7+0x5a00], R100 ;  /* 0x005a006407007388 */ /* 0x000fe20000000400 */
[----:B-1----:R-:W-:-:S03]  /*1770*/  CS2R R62, SRZ ;  /* 0x00000000003e7805 */ /* 0x002fc6000001ff00 */
[----:B------:R-:W-:Y:S01]  /*1780*/  STS.U16 [R7+0x6a00], R110 ;  /* 0x006a006e07007388 */ /* 0x000fe20000000400 */
[----:B------:R-:W-:-:S03]  /*1790*/  CS2R R58, SRZ ;  /* 0x00000000003a7805 */ /* 0x000fc6000001ff00 */
[----:B------:R-:W-:Y:S01]  /*17a0*/  STS.U16 [R7+0x7a00], R120 ;  /* 0x007a007807007388 */ /* 0x000fe20000000400 */
[----:B------:R-:W-:Y:S01]  /*17b0*/  CS2R R52, SRZ ;  /* 0x0000000000347805 */ /* 0x000fe2000001ff00 */
[----:B------:R-:W-:Y:S02]  /*17c0*/  CS2R R54, SRZ ;  /* 0x0000000000367805 */ /* 0x000fe4000001ff00 */
[----:B------:R-:W-:Y:S01]  /*17d0*/  STS.U16 [R9+0xc00], R30 ;  /* 0x000c001e09007388 */ /* 0x000fe20000000400 */
[----:B------:R-:W-:Y:S01]  /*17e0*/  CS2R R48, SRZ ;  /* 0x0000000000307805 */ /* 0x000fe2000001ff00 */
[----:B------:R-:W-:Y:S02]  /*17f0*/  CS2R R46, SRZ ;  /* 0x00000000002e7805 */ /* 0x000fe4000001ff00 */
[----:B------:R0:W-:Y:S01]  /*1800*/  STS.U16 [R9+0x1c00], R42 ;  /* 0x001c002a09007388 */ /* 0x0001e20000000400 */
[----:B------:R-:W-:Y:S01]  /*1810*/  CS2R R40, SRZ ;  /* 0x0000000000287805 */ /* 0x000fe2000001ff00 */
[----:B------:R-:W-:-:S02]  /*1820*/  CS2R R38, SRZ ;  /* 0x0000000000267805 */ /* 0x000fc4000001ff00 */
[----:B------:R1:W-:Y:S01]  /*1830*/  STS.U16 [R9+0x2c00], R64 ;  /* 0x002c004009007388 */ /* 0x0003e20000000400 */
[----:B------:R-:W-:Y:S01]  /*1840*/  CS2R R32, SRZ ;  /* 0x0000000000207805 */ /* 0x000fe2000001ff00 */
[----:B------:R-:W-:Y:S02]  /*1850*/  CS2R R34, SRZ ;  /* 0x0000000000227805 */ /* 0x000fe4000001ff00 */
[----:B------:R-:W-:Y:S01]  /*1860*/  STS.U16 [R9+0x3c00], R82 ;  /* 0x003c005209007388 */ /* 0x000fe20000000400 */
[----:B------:R-:W-:Y:S01]  /*1870*/  CS2R R28, SRZ ;  /* 0x00000000001c7805 */ /* 0x000fe2000001ff00 */
[----:B0-----:R-:W-:Y:S02]  /*1880*/  CS2R R42, SRZ ;  /* 0x00000000002a7805 */ /* 0x001fe4000001ff00 */
[----:B------:R-:W-:Y:S01]  /*1890*/  STS.U16 [R9+0x4c00], R88 ;  /* 0x004c005809007388 */ /* 0x000fe20000000400 */
[----:B------:R-:W-:Y:S01]  /*18a0*/  CS2R R30, SRZ ;  /* 0x00000000001e7805 */ /* 0x000fe2000001ff00 */
[----:B-1----:R-:W-:-:S02]  /*18b0*/  CS2R R64, SRZ ;  /* 0x0000000000407805 */ /* 0x002fc4000001ff00 */
        /* <DEDUP_REMOVED lines=8> */
[----:B------:R-:W-:-:S02]  /*1940*/  LOP3.LUT R130, R0, 0xe0, RZ, 0xc0, !PT ;  /* 0x000000e000827812 */ /* 0x000fc400078ec0ff */
[----:B------:R1:W-:Y:S01]  /*1950*/  STS.U16 [R11+0xe00], R44 ;  /* 0x000e002c0b007388 */ /* 0x0003e20000000400 */
[----:B------:R-:W-:-:S03]  /*1960*/  SHF.L.U32 R132, R0, 0x1, RZ ;  /* 0x0000000100847819 */ /* 0x000fc600000006ff */
[----:B------:R2:W-:Y:S01]  /*1970*/  STS.U16 [R11+0x1e00], R50 ;  /* 0x001e00320b007388 */ /* 0x0005e20000000400 */
[----:B0-----:R-:W-:-:S03]  /*1980*/  CS2R R8, SRZ ;  /* 0x0000000000087805 */ /* 0x001fc6000001ff00 */
[----:B------:R-:W-:Y:S01]  /*1990*/  STS.U16 [R11+0x2e00], R72 ;  /* 0x002e00480b007388 */ /* 0x000fe20000000400 */
[----:B-1----:R-:W-:-:S03]  /*19a0*/  CS2R R44, SRZ ;  /* 0x00000000002c7805 */ /* 0x002fc6000001ff00 */
[----:B------:R-:W-:Y:S01]  /*19b0*/  STS.U16 [R11+0x3e00], R84 ;  /* 0x003e00540b007388 */ /* 0x000fe20000000400 */
[----:B--2---:R-:W-:-:S03]  /*19c0*/  CS2R R50, SRZ ;  /* 0x0000000000327805 */ /* 0x004fc6000001ff00 */
[----:B------:R-:W-:Y:S04]  /*19d0*/  STS.U16 [R11+0x4e00], R90 ;  /* 0x004e005a0b007388 */ /* 0x000fe80000000400 */
[----:B------:R-:W-:Y:S04]  /*19e0*/  STS.U16 [R11+0x5e00], R102 ;  /* 0x005e00660b007388 */ /* 0x000fe80000000400 */
[----:B------:R-:W-:Y:S04]  /*19f0*/  STS.U16 [R11+0x6e00], R106 ;  /* 0x006e006a0b007388 */ /* 0x000fe80000000400 */
[----:B------:R0:W-:Y:S02]  /*1a00*/  STS.U16 [R11+0x7e00], R14 ;  /* 0x007e000e0b007388 */ /* 0x0001e40000000400 */
[----:B0-----:R-:W-:Y:S01]  /*1a10*/  CS2R R14, SRZ ;  /* 0x00000000000e7805 */ /* 0x001fe2000001ff00 */
[----:B------:R-:W-:Y:S01]  /*1a20*/  CS2R R10, SRZ ;  /* 0x00000000000a7805 */ /* 0x000fe2000001ff00 */
[----:B------:R-:W-:Y:S05]  /*1a30*/  @!P0 BRA `(.L_x_0) ;  /* 0x00001e5000008947 */ /* 0x000fea0003800000 */
[----:B------:R-:W-:Y:S01]  /*1a40*/  SHF.R.U32.HI R4, RZ, 0x1, R130 ;  /* 0x00000001ff047819 */ /* 0x000fe20000011682 */
[----:B------:R-:W-:Y:S01]  /*1a50*/  IMAD.MOV.U32 R148, RZ, RZ, 0x3f800000 ;  /* 0x3f800000ff947424 */ /* 0x000fe200078e00ff */
[----:B------:R-:W-:Y:S01]  /*1a60*/  LOP3.LUT R2, R0, 0xc0, RZ, 0xc0, !PT ;  /* 0x000000c000027812 */ /* 0x000fe200078ec0ff */
[----:B------:R-:W-:Y:S01]  /*1a70*/  CS2R R64, SRZ ;  /* 0x0000000000407805 */ /* 0x000fe2000001ff00 */
[----:B------:R-:W-:Y:S01]  /*1a80*/  LEA.HI R3, R131, R4, RZ, 0x1e ;  /* 0x0000000483037211 */ /* 0x000fe200078ff0ff */
[----:B------:R-:W-:Y:S01]  /*1a90*/  CS2R R66, SRZ ;  /* 0x0000000000427805 */ /* 0x000fe2000001ff00 */
[----:B------:R-:W-:Y:S01]  /*1aa0*/  SHF.R.U32.HI R4, RZ, 0x2, R2 ;  /* 0x00000002ff047819 */ /* 0x000fe20000011602 */
[----:B------:R-:W-:Y:S01]  /*1ab0*/  IMAD R2, R118, c[0x0][0x1a0], RZ ;  /* 0x0000680076027a24 */ /* 0x000fe200078e02ff */
[----:B------:R-:W-:Y:S01]  /*1ac0*/  LOP3.LUT R7, R132, 0x10, RZ, 0xc0, !PT ;  /* 0x0000001084077812 */ /* 0x000fe200078ec0ff */
[----:B------:R-:W-:Y:S01]  /*1ad0*/  CS2R R60, SRZ ;  /* 0x00000000003c7805 */ /* 0x000fe2000001ff00 */
[----:B------:R-:W-:Y:S01]  /*1ae0*/  LOP3.LUT R135, R135, R4, RZ, 0x3c, !PT ;  /* 0x0000000487877212 */ /* 0x000fe200078e3cff */
[----:B------:R-:W-:Y:S01]  /*1af0*/  CS2R R62, SRZ ;  /* 0x00000000003e7805 */ /* 0x000fe2000001ff00 */
[C---:B------:R-:W-:Y:S01]  /*1b00*/  LOP3.LUT R4, R0.reuse, 0x3f, RZ, 0xc0, !PT ;  /* 0x0000003f00047812 */ /* 0x040fe200078ec0ff */
[----:B------:R-:W-:Y:S01]  /*1b10*/  CS2R R56, SRZ ;  /* 0x0000000000387805 */ /* 0x000fe2000001ff00 */
[C---:B------:R-:W-:Y:S01]  /*1b20*/  LOP3.LUT R6, R0.reuse, 0xf, RZ, 0xc0, !PT ;  /* 0x0000000f00067812 */ /* 0x040fe200078ec0ff */
[----:B------:R-:W-:Y:S01]  /*1b30*/  CS2R R58, SRZ ;  /* 0x00000000003a7805 */ /* 0x000fe2000001ff00 */
[----:B------:R-:W-:Y:S01]  /*1b40*/  LOP3.LUT R68, R0, 0x7, RZ, 0xc0, !PT ;  /* 0x0000000700447812 */ /* 0x000fe200078ec0ff */
[----:B------:R-:W-:Y:S01]  /*1b50*/  IMAD R5, R4, c[0x0][0x1a8], RZ ;  /* 0x00006a0004057a24 */ /* 0x000fe200078e02ff */
[----:B------:R-:W-:Y:S01]  /*1b60*/  LOP3.LUT R12, R7, 0xe0, R0, 0xf8, !PT ;  /* 0x000000e0070c7812 */ /* 0x000fe200078ef800 */
[----:B------:R-:W-:Y:S01]  /*1b70*/  IMAD R8, R6, c[0x0][0x1b4], RZ ;  /* 0x00006d0006087a24 */ /* 0x000fe200078e02ff */
[----:B------:R-:W-:Y:S01]  /*1b80*/  SHF.L.U32 R4, R2, 0x1, RZ ;  /* 0x0000000102047819 */ /* 0x000fe200000006ff */
[----:B------:R-:W-:Y:S01]  /*1b90*/  IMAD R11, R68, 0x210, RZ ;  /* 0x00000210440b7824 */ /* 0x000fe200078e02ff */
[----:B------:R-:W-:Y:S01]  /*1ba0*/  SHF.L.U32 R7, R5, 0x1, RZ ;  /* 0x0000000105077819 */ /* 0x000fe200000006ff */
[----:B------:R-:W-:Y:S01]  /*1bb0*/  IMAD.HI R2, R2, 0x2, RZ ;  /* 0x0000000202027827 */ /* 0x000fe200078e02ff */
[----:B------:R-:W-:Y:S01]  /*1bc0*/  IADD3 R134, R134, R3, RZ ;  /* 0x0000000386867210 */ /* 0x000fe20007ffe0ff */
[----:B------:R-:W-:Y:S01]  /*1bd0*/  CS2R R52, SRZ ;  /* 0x0000000000347805 */ /* 0x000fe2000001ff00 */
[----:B------:R-:W-:Y:S01]  /*1be0*/  LOP3.LUT R10, R0, 0x10, RZ, 0xc0, !PT ;  /* 0x00000010000a7812 */ /* 0x000fe200078ec0ff */
[----:B------:R-:W-:Y:S01]  /*1bf0*/  IMAD R3, R118, c[0x0][0x1b0], RZ ;  /* 0x00006c0076037a24 */ /* 0x000fe200078e02ff */
[----:B------:R-:W-:Y:S01]  /*1c00*/  IADD3 R108, P0, P1, R7, c[0x0][0x168], R4 ;  /* 0x00005a00076c7a10 */ /* 0x000fe2000791e004 */
[----:B------:R-:W-:Y:S01]  /*1c10*/  IMAD.HI R5, R5, 0x2, RZ ;  /* 0x0000000205057827 */ /* 0x000fe200078e02ff */
[----:B------:R-:W-:Y:S01]  /*1c20*/  SHF.R.U32.HI R4, RZ, 0x6, R0 ;  /* 0x00000006ff047819 */ /* 0x000fe20000011600 */
[----:B------:R-:W-:Y:S01]  /*1c30*/  CS2R R54, SRZ ;  /* 0x0000000000367805 */ /* 0x000fe2000001ff00 */
[C---:B------:R-:W-:Y:S01]  /*1c40*/  SHF.L.U32 R6, R3.reuse, 0x1, RZ ;  /* 0x0000000103067819 */ /* 0x040fe200000006ff */
[----:B------:R-:W-:Y:S01]  /*1c50*/  IMAD.HI R3, R3, 0x2, RZ ;  /* 0x0000000203037827 */ /* 0x000fe200078e02ff */
[C---:B------:R-:W-:Y:S01]  /*1c60*/  SHF.L.U32 R9, R8.reuse, 0x1, RZ ;  /* 0x0000000108097819 */ /* 0x040fe200000006ff */
[----:B------:R-:W-:Y:S01]  /*1c70*/  CS2R R48, SRZ ;  /* 0x0000000000307805 */ /* 0x000fe2000001ff00 */
[----:B------:R-:W-:Y:S01]  /*1c80*/  LOP3.LUT R12, R11, R12, RZ, 0x3c, !PT ;  /* 0x0000000c0b0c7212 */ /* 0x000fe200078e3cff */
[----:B------:R-:W-:Y:S01]  /*1c90*/  IMAD.HI R8, R8, 0x2, RZ ;  /* 0x0000000208087827 */ /* 0x000fe200078e02ff */
[----:B------:R-:W-:Y:S01]  /*1ca0*/  SHF.L.U32 R7, R10, 0x8, RZ ;  /* 0x000000080a077819 */ /* 0x000fe200000006ff */
[----:B------:R-:W-:Y:S01]  /*1cb0*/  CS2R R50, SRZ ;  /* 0x0000000000327805 */ /* 0x000fe2000001ff00 */
[----:B------:R-:W-:Y:S01]  /*1cc0*/  SGXT.U32 R4, R4, 0x2 ;  /* 0x000000020404781a */ /* 0x000fe20000000000 */
[----:B------:R-:W-:Y:S01]  /*1cd0*/  IMAD R69, R68, 0x90, RZ ;  /* 0x0000009044457824 */ /* 0x000fe200078e02ff */
[----:B------:R-:W-:Y:S01]  /*1ce0*/  IADD3 R117, P2, P3, R9, c[0x0][0x170], R6 ;  /* 0x00005c0009757a10 */ /* 0x000fe20007b5e006 */
[----:B------:R-:W-:Y:S01]  /*1cf0*/  IMAD R10, R10, -0xf0, R7 ;  /* 0xffffff100a0a7824 */ /* 0x000fe200078e0207 */
[----:B------:R-:W-:Y:S01]  /*1d00*/  SHF.R.S32.HI R6, RZ, 0x2, R0 ;  /* 0x00000002ff067819 */ /* 0x000fe20000011400 */
[----:B------:R-:W-:Y:S01]  /*1d10*/  IMAD.IADD R136, R7, 0x1, R12 ;  /* 0x0000000107887824 */ /* 0x000fe200078e020c */
[----:B------:R-:W-:Y:S01]  /*1d20*/  SHF.R.U32.HI R7, RZ, 0x4, R0 ;  /* 0x00000004ff077819 */ /* 0x000fe20000011600 */
[----:B------:R-:W-:Y:S01]  /*1d30*/  IMAD R4, R4, c[0x0][0x1a4], RZ ;  /* 0x0000690004047a24 */ /* 0x000fe200078e02ff */
[----:B------:R-:W-:Y:S01]  /*1d40*/  MOV R13, c[0x0][0x1a4] ;  /* 0x00006900000d7a02 */ /* 0x000fe20000000f00 */
[----:B------:R-:W-:Y:S01]  /*1d50*/  CS2R R44, SRZ ;  /* 0x00000000002c7805 */ /* 0x000fe2000001ff00 */
[----:B------:R-:W-:Y:S01]  /*1d60*/  IADD3.X R12, R5, c[0x0][0x16c], R2, P0, P1 ;  /* 0x00005b00050c7a10 */ /* 0x000fe200007e2402 */
[----:B------:R-:W-:Y:S01]  /*1d70*/  CS2R R46, SRZ ;  /* 0x00000000002e7805 */ /* 0x000fe2000001ff00 */
[----:B------:R-:W-:Y:S01]  /*1d80*/  SGXT R6, R6, 0x1 ;  /* 0x000000010606781a */ /* 0x000fe20000000200 */
[----:B------:R-:W-:Y:S01]  /*1d90*/  CS2R R40, SRZ ;  /* 0x0000000000287805 */ /* 0x000fe2000001ff00 */
[----:B------:R-:W-:Y:S01]  /*1da0*/  SGXT.U32 R2, R7, 0x4 ;  /* 0x000000040702781a */ /* 0x000fe20000000000 */
[----:B------:R-:W-:Y:S01]  /*1db0*/  CS2R R42, SRZ ;  /* 0x00000000002a7805 */ /* 0x000fe2000001ff00 */
[----:B------:R-:W-:Y:S01]  /*1dc0*/  LEA R5, R13, R4, 0x2 ;  /* 0x000000040d057211 */ /* 0x000fe200078e10ff */
[----:B------:R-:W-:Y:S01]  /*1dd0*/  CS2R R36, SRZ ;  /* 0x0000000000247805 */ /* 0x000fe2000001ff00 */
[----:B------:R-:W-:Y:S01]  /*1de0*/  LOP3.LUT R7, R133, 0x90, R6, 0xf8, !PT ;  /* 0x0000009085077812 */ /* 0x000fe200078ef806 */
[----:B------:R-:W-:Y:S01]  /*1df0*/  IMAD R9, R2, c[0x0][0x1b8], RZ ;  /* 0x00006e0002097a24 */ /* 0x000fe200078e02ff */
[----:B------:R-:W-:Y:S01]  /*1e00*/  MOV R15, c[0x0][0x1b8] ;  /* 0x00006e00000f7a02 */ /* 0x000fe20000000f00 */
[----:B------:R-:W-:Y:S01]  /*1e10*/  CS2R R38, SRZ ;  /* 0x0000000000267805 */ /* 0x000fe2000001ff00 */
[----:B------:R-:W-:Y:S01]  /*1e20*/  LEA R6, R13, R5, 0x2 ;  /* 0x000000050d067211 */ /* 0x000fe200078e10ff */
[----:B------:R-:W-:Y:S01]  /*1e30*/  CS2R R32, SRZ ;  /* 0x0000000000207805 */ /* 0x000fe2000001ff00 */
[----:B------:R-:W-:Y:S01]  /*1e40*/  LOP3.LUT R7, R7, 0x10, R132, 0x78, !PT ;  /* 0x0000001007077812 */ /* 0x000fe200078e7884 */
[----:B------:R-:W-:Y:S01]  /*1e50*/  CS2R R34, SRZ ;  /* 0x0000000000227805 */ /* 0x000fe2000001ff00 */
[----:B------:R-:W-:Y:S01]  /*1e60*/  IADD3.X R11, R8, c[0x0][0x174], R3, P2, P3 ;  /* 0x00005d00080b7a10 */ /* 0x000fe200017e6403 */
[----:B------:R-:W-:Y:S01]  /*1e70*/  CS2R R28, SRZ ;  /* 0x00000000001c7805 */ /* 0x000fe2000001ff00 */
[----:B------:R-:W-:Y:S01]  /*1e80*/  LEA R8, R15, R9, 0x4 ;  /* 0x000000090f087211 */ /* 0x000fe200078e20ff */
[----:B------:R-:W-:Y:S01]  /*1e90*/  CS2R R30, SRZ ;  /* 0x00000000001e7805 */ /* 0x000fe2000001ff00 */
[----:B------:R-:W-:Y:S01]  /*1ea0*/  LEA R106, P2, R6, R108, 0x1 ;  /* 0x0000006c066a7211 */ /* 0x000fe200078408ff */
[----:B------:R-:W-:Y:S01]  /*1eb0*/  CS2R R24, SRZ ;  /* 0x0000000000187805 */ /* 0x000fe2000001ff00 */
[----:B------:R-:W-:Y:S01]  /*1ec0*/  IADD3 R137, R7, R10, RZ ;  /* 0x0000000a07897210 */ /* 0x000fe20007ffe0ff */
[----:B------:R-:W-:Y:S01]  /*1ed0*/  IMAD R7, R13, 0x4, R6 ;  /* 0x000000040d077824 */ /* 0x000fe200078e0206 */
[----:B------:R-:W-:Y:S01]  /*1ee0*/  LEA R2, P0, R4, R108, 0x1 ;  /* 0x0000006c04027211 */ /* 0x000fe200078008ff */
[----:B------:R-:W-:Y:S01]  /*1ef0*/  CS2R R26, SRZ ;  /* 0x00000000001a7805 */ /* 0x000fe2000001ff00 */
[----:B------:R-:W-:Y:S01]  /*1f00*/  LEA R10, R15, R8, 0x4 ;  /* 0x000000080f0a7211 */ /* 0x000fe200078e20ff */
[----:B------:R-:W-:Y:S01]  /*1f10*/  CS2R R20, SRZ ;  /* 0x0000000000147805 */ /* 0x000fe2000001ff00 */
[----:B------:R-:W-:Y:S01]  /*1f20*/  LEA.HI.X.SX32 R107, R6, R12, 0x1, P2 ;  /* 0x0000000c066b7211 */ /* 0x000fe200010f0eff */
[----:B------:R-:W-:Y:S01]  /*1f30*/  CS2R R22, SRZ ;  /* 0x0000000000167805 */ /* 0x000fe2000001ff00 */
[----:B------:R-:W-:Y:S01]  /*1f40*/  SHF.R.S32.HI R6, RZ, 0x6, R0 ;  /* 0x00000006ff067819 */ /* 0x000fe20000011400 */
[----:B------:R-:W-:Y:S01]  /*1f50*/  CS2R R16, SRZ ;  /* 0x0000000000107805 */ /* 0x000fe2000001ff00 */
[-C--:B------:R-:W-:Y:S01]  /*1f60*/  LEA R104, P1, R5, R108.reuse, 0x1 ;  /* 0x0000006c05687211 */ /* 0x080fe200078208ff */
[----:B------:R-:W-:Y:S01]  /*1f70*/  CS2R R18, SRZ ;  /* 0x0000000000127805 */ /* 0x000fe2000001ff00 */
[----:B------:R-:W-:Y:S01]  /*1f80*/  LEA R108, P3, R7, R108, 0x1 ;  /* 0x0000006c076c7211 */ /* 0x000fe200078608ff */
[----:B------:R-:W-:Y:S01]  /*1f90*/  UMOV UR4, URZ ;  /* 0x0000003f00047c82 */ /* 0x000fe20008000000 */
[----:B------:R-:W-:Y:S01]  /*1fa0*/  LEA.HI.X.SX32 R3, R4, R12, 0x1, P0 ;  /* 0x0000000c04037211 */ /* 0x000fe200000f0eff */
[----:B------:R-:W-:Y:S01]  /*1fb0*/  UMOV UR5, URZ ;  /* 0x0000003f00057c82 */ /* 0x000fe20008000000 */
[----:B------:R-:W-:-:S02]  /*1fc0*/  LEA R4, R15, R10, 0x4 ;  /* 0x0000000a0f047211 */ /* 0x000fc400078e20ff */
[----:B------:R-:W-:Y:S01]  /*1fd0*/  SGXT R6, R6, 0x1 ;  /* 0x000000010606781a */ /* 0x000fe20000000200 */
[----:B------:R-:W-:Y:S01]  /*1fe0*/  CS2R R14, SRZ ;  /* 0x00000000000e7805 */ /* 0x000fe2000001ff00 */
[-C--:B------:R-:W-:Y:S02]  /*1ff0*/  LEA.HI.X.SX32 R105, R5, R12.reuse, 0x1, P1 ;  /* 0x0000000c05697211 */ /* 0x080fe400008f0eff */
[----:B------:R-:W-:Y:S02]  /*2000*/  LEA.HI.X.SX32 R109, R7, R12, 0x1, P3 ;  /* 0x0000000c076d7211 */ /* 0x000fe400018f0eff */
[-C--:B------:R-:W-:Y:S01]  /*2010*/  LEA R110, P0, R9, R117.reuse, 0x1 ;  /* 0x00000075096e7211 */ /* 0x080fe200078008ff */
[----:B------:R-:W-:Y:S01]  /*2020*/  CS2R R12, SRZ ;  /* 0x00000000000c7805 */ /* 0x000fe2000001ff00 */
[-C--:B------:R-:W-:Y:S02]  /*2030*/  LEA R112, P1, R8, R117.reuse, 0x1 ;  /* 0x0000007508707211 */ /* 0x080fe400078208ff */
[----:B------:R-:W-:-:S02]  /*2040*/  LEA R114, P2, R10, R117, 0x1 ;  /* 0x000000750a727211 */ /* 0x000fc400078408ff */
[----:B------:R-:W-:Y:S02]  /*2050*/  LEA R116, P3, R4, R117, 0x1 ;  /* 0x0000007504747211 */ /* 0x000fe400078608ff */
[----:B------:R-:W-:Y:S02]  /*2060*/  LOP3.LUT R71, R6, 0x90, RZ, 0xc0, !PT ;  /* 0x0000009006477812 */ /* 0x000fe400078ec0ff */
[----:B------:R-:W-:Y:S01]  /*2070*/  LOP3.LUT R138, R69, 0x30, R132, 0x78, !PT ;  /* 0x00000030458a7812 */ /* 0x000fe200078e7884 */
[----:B------:R-:W-:Y:S01]  /*2080*/  CS2R R6, SRZ ;  /* 0x0000000000067805 */ /* 0x000fe2000001ff00 */
[-C--:B------:R-:W-:Y:S02]  /*2090*/  LEA.HI.X.SX32 R111, R9, R11.reuse, 0x1, P0 ;  /* 0x0000000b096f7211 */ /* 0x080fe400000f0eff */
[-C--:B------:R-:W-:Y:S02]  /*20a0*/  LEA.HI.X.SX32 R113, R8, R11.reuse, 0x1, P1 ;  /* 0x0000000b08717211 */ /* 0x080fe400008f0eff */
[-C--:B------:R-:W-:Y:S01]  /*20b0*/  LEA.HI.X.SX32 R115, R10, R11.reuse, 0x1, P2 ;  /* 0x0000000b0a737211 */ /* 0x080fe200010f0eff */
[----:B------:R-:W-:Y:S01]  /*20c0*/  CS2R R8, SRZ ;  /* 0x0000000000087805 */ /* 0x000fe2000001ff00 */
[----:B------:R-:W-:-:S02]  /*20d0*/  LEA.HI.X.SX32 R117, R4, R11, 0x1, P3 ;  /* 0x0000000b04757211 */ /* 0x000fc400018f0eff */
[----:B------:R-:W-:Y:S01]  /*20e0*/  MOV R155, 0xff800000 ;  /* 0xff800000009b7802 */ /* 0x000fe20000000f00 */
[----:B------:R-:W-:Y:S01]  /*20f0*/  CS2R R10, SRZ ;  /* 0x00000000000a7805 */ /* 0x000fe2000001ff00 */
[----:B------:R-:W-:Y:S01]  /*2100*/  MOV R149, 0x3f800000 ;  /* 0x3f80000000957802 */ /* 0x000fe20000000f00 */
[----:B------:R-:W-:Y:S01]  /*2110*/  CS2R R4, SRZ ;  /* 0x0000000000047805 */ /* 0x000fe2000001ff00 */
[----:B------:R-:W-:Y:S02]  /*2120*/  MOV R141, RZ ;  /* 0x000000ff008d7202 */ /* 0x000fe40000000f00 */
[----:B------:R-:W-:Y:S02]  /*2130*/  MOV R139, RZ ;  /* 0x000000ff008b7202 */ /* 0x000fe40000000f00 */
[----:B------:R-:W-:Y:S02]  /*2140*/  MOV R147, 0x3f800000 ;  /* 0x3f80000000937802 */ /* 0x000fe40000000f00 */
[----:B------:R-:W-:-:S02]  /*2150*/  MOV R146, 0x3f800000 ;  /* 0x3f80000000927802 */ /* 0x000fc40000000f00 */
[----:B------:R-:W-:Y:S02]  /*2160*/  MOV R154, 0xff800000 ;  /* 0xff800000009a7802 */ /* 0x000fe40000000f00 */
[----:B------:R-:W-:Y:S02]  /*2170*/  MOV R153, 0xff800000 ;  /* 0xff80000000997802 */ /* 0x000fe40000000f00 */
[----:B------:R-:W-:Y:S02]  /*2180*/  MOV R150, 0xff800000 ;  /* 0xff80000000967802 */ /* 0x000fe40000000f00 */
[----:B------:R-:W-:Y:S02]  /*2190*/  LOP3.LUT R140, R71, 0x17e, R132, 0x78, !PT ;  /* 0x0000017e478c7812 */ /* 0x000fe400078e7884 */
[C---:B------:R-:W-:Y:S02]  /*21a0*/  IADD3 R142, R134.reuse, 0x88, RZ ;  /* 0x00000088868e7810 */ /* 0x040fe40007ffe0ff */
[----:B------:R-:W-:-:S02]  /*21b0*/  IADD3 R143, R134, 0x80, RZ ;  /* 0x00000080868f7810 */ /* 0x000fc40007ffe0ff */
[----:B------:R-:W-:Y:S02]  /*21c0*/  IADD3 R144, R134, 0x8, RZ ;  /* 0x0000000886907810 */ /* 0x000fe40007ffe0ff */
[----:B------:R-:W-:Y:S02]  /*21d0*/  LOP3.LUT R145, R135, 0x40, RZ, 0x3c, !PT ;  /* 0x0000004087917812 */ /* 0x000fe400078e3cff */
[----:B------:R-:W-:Y:S02]  /*21e0*/  LOP3.LUT R129, R138, 0x40, RZ, 0x3c, !PT ;  /* 0x000000408a817812 */ /* 0x000fe400078e3cff */
.L_x_2:
[----:B------:R-:W-:-:S04]  /*21f0*/  IMAD.WIDE R68, R141, 0x2, R2 ;  /* 0x000000028d447825 */ /* 0x000fc800078e0202 */
[C---:B------:R-:W-:Y:S02]  /*2200*/  IMAD.WIDE R72, R141.reuse, 0x2, R106 ;  /* 0x000000028d487825 */ /* 0x040fe400078e026a */
[----:B------:R-:W2:Y:S02]  /*2210*/  LDG.E.U16 R68, [R68.64] ;  /* 0x0000000644447981 */ /* 0x000ea4000c1e1500 */
[C---:B------:R-:W-:Y:S02]  /*2220*/  IMAD.WIDE R70, R141.reuse, 0x2, R104 ;  /* 0x000000028d467825 */ /* 0x040fe400078e0268 */
[----:B------:R-:W3:Y:S02]  /*2230*/  LDG.E.U16 R72, [R72.64] ;  /* 0x0000000648487981 */ /* 0x000ee4000c1e1500 */
[----:B------:R-:W-:Y:S02]  /*2240*/  IMAD.WIDE R74, R141, 0x2, R108 ;  /* 0x000000028d4a7825 */ /* 0x000fe400078e026c */
[----:B------:R-:W4:Y:S04]  /*2250*/  LDG.E.U16 R70, [R70.64] ;  /* 0x0000000646467981 */ /* 0x000f28000c1e1500 */
[----:B------:R-:W5:Y:S04]  /*2260*/  LDG.E.U16 R74, [R74.64] ;  /* 0x000000064a4a7981 */ /* 0x000f68000c1e1500 */
[----:B------:R-:W-:Y:S01]  /*2270*/  BAR.SYNC.DEFER_BLOCKING 0x0 ;  /* 0x0000000000007b1d */ /* 0x000fe20000010000 */
[----:B------:R-:W-:-:S04]  /*2280*/  IMAD.WIDE R80, R139, 0x2, R110 ;  /* 0x000000028b507825 */ /* 0x000fc800078e026e */
[----:B------:R-:W-:-:S04]  /*2290*/  IMAD.WIDE R82, R139, 0x2, R112 ;  /* 0x000000028b527825 */ /* 0x000fc800078e0270 */
[----:B------:R-:W-:-:S04]  /*22a0*/  IMAD.WIDE R120, R139, 0x2, R114 ;  /* 0x000000028b787825 */ /* 0x000fc800078e0272 */
[----:B------:R-:W-:Y:S01]  /*22b0*/  IMAD.WIDE R122, R139, 0x2, R116 ;  /* 0x000000028b7a7825 */ /* 0x000fe200078e0274 */
[----:B--2---:R-:W-:Y:S04]  /*22c0*/  STS.U16 [R135+0x8000], R68 ;  /* 0x0080004487007388 */ /* 0x004fe80000000400 */
[----:B---3--:R-:W-:Y:S04]  /*22d0*/  STS.U16 [R135+0x8400], R72 ;  /* 0x0084004887007388 */ /* 0x008fe80000000400 */
[----:B----4-:R-:W-:Y:S04]  /*22e0*/  STS.U16 [R145+0x8200], R70 ;  /* 0x0082004691007388 */ /* 0x010fe80000000400 */
[----:B-----5:R-:W-:Y:S04]  /*22f0*/  STS.U16 [R145+0x8600], R74 ;  /* 0x0086004a91007388 */ /* 0x020fe80000000400 */
[----:B------:R-:W-:Y:S06]  /*2300*/  BAR.SYNC.DEFER_BLOCKING 0x0 ;  /* 0x0000000000007b1d */ /* 0x000fec0000010000 */
[----:B------:R0:W2:Y:S04]  /*2310*/  LDG.E.U16 R157, [R80.64] ;  /* 0x00000006509d7981 */ /* 0x0000a8000c1e1500 */
[----:B------:R0:W3:Y:S04]  /*2320*/  LDG.E.U16 R159, [R82.64] ;  /* 0x00000006529f7981 */ /* 0x0000e8000c1e1500 */
[----:B------:R1:W4:Y:S04]  /*2330*/  LDG.E.U16 R161, [R120.64] ;  /* 0x0000000678a17981 */ /* 0x000328000c1e1500 */
[----:B------:R1:W5:Y:S04]  /*2340*/  LDG.E.U16 R163, [R122.64] ;  /* 0x000000067aa37981 */ /* 0x000368000c1e1500 */
[----:B------:R-:W-:Y:S04]  /*2350*/  LDSM.16.MT88.4 R100, [R136] ;  /* 0x000000008864783b */ /* 0x000fe80000004200 */
[----:B------:R-:W1:Y:S04]  /*2360*/  LDSM.16.M88.4 R84, [R138+0x8000] ;  /* 0x008000008a54783b */ /* 0x000e680000000200 */
[----:B------:R-:W1:Y:S04]  /*2370*/  LDSM.16.M88.4 R76, [R138+0x8400] ;  /* 0x008400008a4c783b */ /* 0x000e680000000200 */
[----:B------:R-:W1:Y:S04]  /*2380*/  LDSM.16.MT88.4 R88, [R136+0x2000] ;  /* 0x002000008858783b */ /* 0x000e680000004200 */
[----:B------:R-:W-:Y:S04]  /*2390*/  LDSM.16.MT88.4 R96, [R136+0x4000] ;  /* 0x004000008860783b */ /* 0x000fe80000004200 */
[----:B------:R-:W1:Y:S04]  /*23a0*/  LDSM.16.M88.4 R68, [R129+0x8000] ;  /* 0x008000008144783b */ /* 0x000e680000000200 */
[----:B------:R-:W1:Y:S04]  /*23b0*/  LDSM.16.M88.4 R72, [R129+0x8400] ;  /* 0x008400008148783b */ /* 0x000e680000000200 */
[----:B0-----:R-:W0:Y:S01]  /*23c0*/  LDSM.16.MT88.4 R80, [R136+0x100] ;  /* 0x000100008850783b */ /* 0x001e220000004200 */
[C---:B-1----:R-:W-:Y:S08]  /*23d0*/  HMMA.16816.F32.BF16 R92, R100.reuse, R84, RZ ;  /* 0x00000054645c723c */ /* 0x042ff000000418ff */
[----:B------:R-:W-:Y:S11]  /*23e0*/  HMMA.16816.F32.BF16 R100, R100, R76, RZ ;  /* 0x0000004c6464723c */ /* 0x000ff600000418ff */
[----:B------:R-:W-:Y:S05]  /*23f0*/  @!UPT UIADD3 URZ, URZ, URZ, URZ ;  /* 0x0000003f3f3ff290 */ /* 0x000fea000fffe03f */
[C---:B------:R-:W-:Y:S08]  /*2400*/  HMMA.16816.F32.BF16 R92, R88.reuse, R86, R92 ;  /* 0x00000056585c723c */ /* 0x040ff0000004185c */
[----:B------:R-:W-:Y:S01]  /*2410*/  HMMA.16816.F32.BF16 R100, R88, R78, R100 ;  /* 0x0000004e5864723c */ /* 0x000fe20000041864 */
[----:B------:R-:W1:Y:S11]  /*2420*/  LDSM.16.MT88.4 R88, [R136+0x2100] ;  /* 0x002100008858783b */ /* 0x000e760000004200 */
[----:B------:R-:W-:Y:S04]  /*2430*/  @!UPT UIADD3 URZ, URZ, URZ, URZ ;  /* 0x0000003f3f3ff290 */ /* 0x000fe8000fffe03f */
[C---:B------:R-:W-:Y:S08]  /*2440*/  HMMA.16816.F32.BF16 R92, R96.reuse, R68, R92 ;  /* 0x00000044605c723c */ /* 0x040ff0000004185c */
[----:B------:R-:W-:Y:S01]  /*2450*/  HMMA.16816.F32.BF16 R96, R96, R72, R100 ;  /* 0x000000486060723c */ /* 0x000fe20000041864 */
[----:B------:R-:W1:Y:S07]  /*2460*/  LDSM.16.MT88.4 R100, [R136+0x6000] ;  /* 0x006000008864783b */ /* 0x000e6e0000004200 */
[C---:B0-----:R-:W-:Y:S08]  /*2470*/  HMMA.16816.F32.BF16 R120, R80.reuse, R84, RZ ;  /* 0x000000545078723c */ /* 0x041ff000000418ff */
[----:B------:R-:W-:Y:S01]  /*2480*/  HMMA.16816.F32.BF16 R124, R80, R76, RZ ;  /* 0x0000004c507c723c */ /* 0x000fe200000418ff */
[----:B------:R-:W0:Y:S11]  /*2490*/  LDSM.16.MT88.4 R80, [R136+0x4100] ;  /* 0x004100008850783b */ /* 0x000e360000004200 */
[----:B------:R-:W-:Y:S04]  /*24a0*/  @!UPT UIADD3 URZ, URZ, URZ, URZ ;  /* 0x0000003f3f3ff290 */ /* 0x000fe8000fffe03f */
[C---:B-1----:R-:W-:Y:S08]  /*24b0*/  HMMA.16816.F32.BF16 R84, R88.reuse, R86, R120 ;  /* 0x000000565854723c */ /* 0x042ff00000041878 */
[----:B------:R-:W-:Y:S01]  /*24c0*/  HMMA.16816.F32.BF16 R124, R88, R78, R124 ;  /* 0x0000004e587c723c */ /* 0x000fe2000004187c */
[----:B------:R-:W1:Y:S04]  /*24d0*/  LDSM.16.MT88.4 R76, [R136+0x6100] ;  /* 0x00610000884c783b */ /* 0x000e680000004200 */
[----:B------:R-:W-:Y:S03]  /*24e0*/  BAR.SYNC.DEFER_BLOCKING 0x0 ;  /* 0x0000000000007b1d */ /* 0x000fe60000010000 */
[C---:B------:R-:W-:Y:S08]  /*24f0*/  HMMA.16816.F32.BF16 R92, R100.reuse, R70, R92 ;  /* 0x00000046645c723c */ /* 0x040ff0000004185c */
[----:B------:R-:W-:Y:S01]  /*2500*/  HMMA.16816.F32.BF16 R96, R100, R74, R96 ;  /* 0x0000004a6460723c */ /* 0x000fe20000041860 */
[----:B------:R-:W-:-:S04]  /*2510*/  LEA R91, P1, R152, UR4, 0x1 ;  /* 0x00000004985b7c11 */ /* 0x000fc8000f8208ff */
[----:B------:R-:W-:-:S03]  /*2520*/  IADD3 R89, P4, R91, 0x8, RZ ;  /* 0x000000085b597810 */ /* 0x000fc60007f9e0ff */
[----:B0-----:R-:W-:Y:S01]  /*2530*/  HMMA.16816.F32.BF16 R84, R80, R68, R84 ;  /* 0x000000445054723c */ /* 0x001fe20000041854 */
[CC--:B------:R-:W-:Y:S02]  /*2540*/  ISETP.GT.U32.AND P0, PT, R91.reuse, R134.reuse, PT ;  /* 0x000000865b00720c */ /* 0x0c0fe40003f04070 */
[----:B------:R-:W-:-:S05]  /*2550*/  ISETP.GE.U32.AND P2, PT, R91, R134, PT ;  /* 0x000000865b00720c */ /* 0x000fca0003f46070 */
[----:B------:R-:W-:Y:S01]  /*2560*/  HMMA.16816.F32.BF16 R124, R80, R72, R124 ;  /* 0x00000048507c723c */ /* 0x000fe2000004187c */
[----:B------:R-:W-:-:S06]  /*2570*/  FMUL R92, R92, c[0x0][0x188] ;  /* 0x000062005c5c7a20 */ /* 0x000fcc0000400000 */
[----:B------:R-:W-:Y:S01]  /*2580*/  IADD3.X R80, RZ, UR5, RZ, P1, !PT ;  /* 0x00000005ff507c10 */ /* 0x000fe20008ffe4ff */
[----:B------:R-:W-:Y:S01]  /*2590*/  FMUL R93, R93, c[0x0][0x188] ;  /* 0x000062005d5d7a20 */ /* 0x000fe20000400000 */
[----:B------:R-:W-:Y:S02]  /*25a0*/  IADD3 R83, P3, R91, 0x9, RZ ;  /* 0x000000095b537810 */ /* 0x000fe40007f7e0ff */
[-C--:B------:R-:W-:Y:S01]  /*25b0*/  ISETP.GT.U32.AND P1, PT, R89, R134.reuse, PT ;  /* 0x000000865900720c */ /* 0x080fe20003f24070 */
[----:B------:R-:W-:Y:S01]  /*25c0*/  IMAD.X R90, RZ, RZ, R80, P4 ;  /* 0x000000ffff5a7224 */ /* 0x000fe200020e0650 */
[C---:B------:R-:W-:Y:S02]  /*25d0*/  ISETP.GT.U32.AND.EX P0, PT, R80.reuse, RZ, PT, P0 ;  /* 0x000000ff5000720c */ /* 0x040fe40003f04100 */
[----:B------:R-:W-:Y:S01]  /*25e0*/  ISETP.GE.U32.AND.EX P2, PT, R80, RZ, PT, P2 ;  /* 0x000000ff5000720c */ /* 0x000fe20003f46120 */
[----:B------:R-:W-:Y:S01]  /*25f0*/  FMUL R96, R96, c[0x0][0x188] ;  /* 0x0000620060607a20 */ /* 0x000fe20000400000 */
[----:B------:R-:W-:-:S02]  /*2600*/  ISETP.GT.U32.AND P5, PT, R83, R134, PT ;  /* 0x000000865300720c */ /* 0x000fc40003fa4070 */
[----:B------:R-:W-:Y:S02]  /*2610*/  IADD3.X R82, RZ, R80, RZ, P3, !PT ;  /* 0x00000050ff527210 */ /* 0x000fe40001ffe4ff */
[----:B------:R-:W-:Y:S02]  /*2620*/  ISETP.GT.U32.AND.EX P1, PT, R90, RZ, PT, P1 ;  /* 0x000000ff5a00720c */ /* 0x000fe40003f24110 */
[----:B------:R-:W-:Y:S02]  /*2630*/  FSEL R69, R92, -INF , !P0 ;  /* 0xff8000005c457808 */ /* 0x000fe40004000000 */
[----:B------:R-:W-:Y:S01]  /*2640*/  FSEL R93, R93, -INF , !P2 ;  /* 0xff8000005d5d7808 */ /* 0x000fe20005000000 */
[----:B------:R-:W-:Y:S01]  /*2650*/  FMUL R97, R97, c[0x0][0x188] ;  /* 0x0000620061617a20 */ /* 0x000fe20000400000 */
[----:B------:R-:W-:Y:S02]  /*2660*/  ISETP.GT.U32.AND.EX P2, PT, R82, RZ, PT, P5 ;  /* 0x000000ff5200720c */ /* 0x000fe40003f44150 */
[----:B------:R-:W-:-:S02]  /*2670*/  FSEL R73, R96, -INF , !P1 ;  /* 0xff80000060497808 */ /* 0x000fc40004800000 */
[----:B------:R-:W-:Y:S02]  /*2680*/  FMNMX R68, R69, R93, !PT ;  /* 0x0000005d45447209 */ /* 0x000fe40007800000 */
[----:B------:R-:W-:Y:S02]  /*2690*/  FSEL R97, R97, -INF , !P2 ;  /* 0xff80000061617808 */ /* 0x000fe40005000000 */
[----:B------:R-:W-:Y:S01]  /*26a0*/  FMNMX R68, R73, R68, !PT ;  /* 0x0000004449447209 */ /* 0x000fe20007800000 */
[----:B-1----:R-:W-:Y:S07]  /*26b0*/  HMMA.16816.F32.BF16 R84, R76, R70, R84 ;  /* 0x000000464c54723c */ /* 0x002fee0000041854 */
[----:B------:R-:W-:-:S05]  /*26c0*/  FMNMX R70, R97, R68, !PT ;  /* 0x0000004461467209 */ /* 0x000fca0007800000 */
[----:B------:R-:W0:Y:S01]  /*26d0*/  SHFL.BFLY PT, R81, R70, 0x2, 0x1f ;  /* 0x0c401f0046517f89 */ /* 0x000e2200000e0000 */
[----:B------:R-:W-:Y:S01]  /*26e0*/  HMMA.16816.F32.BF16 R124, R76, R74, R124 ;  /* 0x0000004a4c7c723c */ /* 0x000fe2000004187c */
[CC--:B------:R-:W-:Y:S02]  /*26f0*/  ISETP.GT.U32.AND P1, PT, R91.reuse, R144.reuse, PT ;  /* 0x000000905b00720c */ /* 0x0c0fe40003f24070 */
[-C--:B------:R-:W-:Y:S01]  /*2700*/  ISETP.GE.U32.AND P2, PT, R91, R144.reuse, PT ;  /* 0x000000905b00720c */ /* 0x080fe20003f46070 */
[----:B------:R-:W-:Y:S01]  /*2710*/  FMUL R94, R94, c[0x0][0x188] ;  /* 0x000062005e5e7a20 */ /* 0x000fe20000400000 */
[C---:B------:R-:W-:Y:S01]  /*2720*/  ISETP.GT.U32.AND.EX P1, PT, R80.reuse, RZ, PT, P1 ;  /* 0x000000ff5000720c */ /* 0x040fe20003f24110 */
[----:B------:R-:W-:Y:S01]  /*2730*/  FMUL R95, R95, c[0x0][0x188] ;  /* 0x000062005f5f7a20 */ /* 0x000fe20000400000 */
[----:B------:R-:W-:Y:S02]  /*2740*/  ISETP.GE.U32.AND.EX P2, PT, R80, RZ, PT, P2 ;  /* 0x000000ff5000720c */ /* 0x000fe40003f46120 */
[----:B------:R-:W-:-:S02]  /*2750*/  ISETP.GT.U32.AND P3, PT, R83, R144, PT ;  /* 0x000000905300720c */ /* 0x000fc40003f64070 */
[----:B0-----:R-:W-:-:S05]  /*2760*/  FMNMX R72, R70, R81, !PT ;  /* 0x0000005146487209 */ /* 0x001fca0007800000 */
[----:B------:R-:W0:Y:S01]  /*2770*/  SHFL.BFLY PT, R77, R72, 0x1, 0x1f ;  /* 0x0c201f00484d7f89 */ /* 0x000e2200000e0000 */
[----:B------:R-:W-:Y:S01]  /*2780*/  FMUL R98, R98, c[0x0][0x188] ;  /* 0x0000620062627a20 */ /* 0x000fe20000400000 */
[----:B------:R-:W-:Y:S01]  /*2790*/  FSEL R94, R94, -INF , !P1 ;  /* 0xff8000005e5e7808 */ /* 0x000fe20004800000 */
[----:B------:R-:W-:Y:S01]  /*27a0*/  FMUL R99, R99, c[0x0][0x188] ;  /* 0x0000620063637a20 */ /* 0x000fe20000400000 */
[----:B------:R-:W-:Y:S02]  /*27b0*/  FSEL R95, R95, -INF , !P2 ;  /* 0xff8000005f5f7808 */ /* 0x000fe40005000000 */
[----:B------:R-:W-:Y:S02]  /*27c0*/  ISETP.GT.U32.AND.EX P1, PT, R82, RZ, PT, P3 ;  /* 0x000000ff5200720c */ /* 0x000fe40003f24130 */
[----:B------:R-:W-:Y:S02]  /*27d0*/  FSEL R98, R98, -INF , !P0 ;  /* 0xff80000062627808 */ /* 0x000fe40004000000 */
[----:B------:R-:W-:-:S02]  /*27e0*/  FMNMX R71, R94, R95, !PT ;  /* 0x0000005f5e477209 */ /* 0x000fc40007800000 */
[----:B------:R-:W-:Y:S02]  /*27f0*/  FSEL R68, R99, -INF , !P1 ;  /* 0xff80000063447808 */ /* 0x000fe40004800000 */
[CC--:B------:R-:W-:Y:S02]  /*2800*/  ISETP.GT.U32.AND P0, PT, R91.reuse, R143.reuse, PT ;  /* 0x0000008f5b00720c */ /* 0x0c0fe40003f04070 */
[-C--:B------:R-:W-:Y:S02]  /*2810*/  ISETP.GE.U32.AND P2, PT, R91, R143.reuse, PT ;  /* 0x0000008f5b00720c */ /* 0x080fe40003f46070 */
[----:B------:R-:W-:Y:S01]  /*2820*/  ISETP.GT.U32.AND P1, PT, R89, R143, PT ;  /* 0x0000008f5900720c */ /* 0x000fe20003f24070 */
[----:B------:R-:W-:Y:S01]  /*2830*/  FMUL R84, R84, c[0x0][0x188] ;  /* 0x0000620054547a20 */ /* 0x000fe20000400000 */
[----:B------:R-:W-:Y:S01]  /*2840*/  FMNMX R71, R98, R71, !PT ;  /* 0x0000004762477209 */ /* 0x000fe20007800000 */
[----:B------:R-:W-:Y:S01]  /*2850*/  FMUL R85, R85, c[0x0][0x188] ;  /* 0x0000620055557a20 */ /* 0x000fe20000400000 */
[----:B------:R-:W-:Y:S01]  /*2860*/  ISETP.GT.U32.AND.EX P0, PT, R80, RZ, PT, P0 ;  /* 0x000000ff5000720c */ /* 0x000fe20003f04100 */
[----:B------:R-:W-:Y:S01]  /*2870*/  FMUL R124, R124, c[0x0][0x188] ;  /* 0x000062007c7c7a20 */ /* 0x000fe20000400000 */
[----:B------:R-:W-:-:S02]  /*2880*/  ISETP.GE.U32.AND.EX P2, PT, R80, RZ, PT, P2 ;  /* 0x000000ff5000720c */ /* 0x000fc40003f46120 */
[----:B------:R-:W-:Y:S02]  /*2890*/  ISETP.GT.U32.AND P3, PT, R83, R143, PT ;  /* 0x0000008f5300720c */ /* 0x000fe40003f64070 */
[----:B------:R-:W-:Y:S01]  /*28a0*/  ISETP.GT.U32.AND.EX P1, PT, R90, RZ, PT, P1 ;  /* 0x000000ff5a00720c */ /* 0x000fe20003f24110 */
[----:B------:R-:W-:Y:S01]  /*28b0*/  FMUL R125, R125, c[0x0][0x188] ;  /* 0x000062007d7d7a20 */ /* 0x000fe20000400000 */
[----:B------:R-:W-:Y:S02]  /*28c0*/  FMNMX R71, R68, R71, !PT ;  /* 0x0000004744477209 */ /* 0x000fe40007800000 */
[----:B------:R-:W-:Y:S02]  /*28d0*/  FSEL R75, R84, -INF , !P0 ;  /* 0xff800000544b7808 */ /* 0x000fe40004000000 */
[----:B0-----:R-:W-:Y:S02]  /*28e0*/  FMNMX R88, R72, R77, !PT ;  /* 0x0000004d48587209 */ /* 0x001fe40007800000 */
[----:B------:R-:W-:-:S02]  /*28f0*/  FSEL R85, R85, -INF , !P2 ;  /* 0xff80000055557808 */ /* 0x000fc40005000000 */
[----:B------:R-:W-:Y:S02]  /*2900*/  ISETP.GT.U32.AND.EX P0, PT, R82, RZ, PT, P3 ;  /* 0x000000ff5200720c */ /* 0x000fe40003f04130 */
[----:B------:R-:W-:Y:S02]  /*2910*/  FSEL R81, R124, -INF , !P1 ;  /* 0xff8000007c517808 */ /* 0x000fe40004800000 */
[CC--:B------:R-:W-:Y:S02]  /*2920*/  ISETP.GT.U32.AND P1, PT, R91.reuse, R142.reuse, PT ;  /* 0x0000008e5b00720c */ /* 0x0c0fe40003f24070 */
[----:B------:R-:W-:Y:S01]  /*2930*/  ISETP.GE.U32.AND P3, PT, R91, R142, PT ;  /* 0x0000008e5b00720c */ /* 0x000fe20003f66070 */
[----:B------:R-:W0:Y:S01]  /*2940*/  SHFL.BFLY PT, R74, R71, 0x2, 0x1f ;  /* 0x0c401f00474a7f89 */ /* 0x000e2200000e0000 */
[----:B------:R-:W-:Y:S01]  /*2950*/  FMNMX R88, R88, R155, !PT ;  /* 0x0000009b58587209 */ /* 0x000fe20007800000 */
[----:B------:R-:W-:Y:S01]  /*2960*/  FMUL R86, R86, c[0x0][0x188] ;  /* 0x0000620056567a20 */ /* 0x000fe20000400000 */
[----:B------:R-:W-:Y:S01]  /*2970*/  FMNMX R70, R75, R85, !PT ;  /* 0x000000554b467209 */ /* 0x000fe20007800000 */
[----:B------:R-:W-:Y:S01]  /*2980*/  FMUL R87, R87, c[0x0][0x188] ;  /* 0x0000620057577a20 */ /* 0x000fe20000400000 */
[----:B------:R-:W-:-:S02]  /*2990*/  FSEL R125, R125, -INF , !P0 ;  /* 0xff8000007d7d7808 */ /* 0x000fc40004000000 */
[----:B------:R-:W-:Y:S02]  /*29a0*/  ISETP.GT.U32.AND P2, PT, R89, R142, PT ;  /* 0x0000008e5900720c */ /* 0x000fe40003f44070 */
[C---:B------:R-:W-:Y:S02]  /*29b0*/  ISETP.GT.U32.AND.EX P0, PT, R80.reuse, RZ, PT, P1 ;  /* 0x000000ff5000720c */ /* 0x040fe40003f04110 */
[----:B------:R-:W-:Y:S01]  /*29c0*/  ISETP.GE.U32.AND.EX P3, PT, R80, RZ, PT, P3 ;  /* 0x000000ff5000720c */ /* 0x000fe20003f66130 */
[----:B------:R-:W-:Y:S01]  /*29d0*/  FADD R69, R69, -R88 ;  /* 0x8000005845457221 */ /* 0x000fe20000000000 */
[----:B------:R-:W-:Y:S01]  /*29e0*/  FMNMX R70, R81, R70, !PT ;  /* 0x0000004651467209 */ /* 0x000fe20007800000 */
[----:B------:R-:W-:Y:S01]  /*29f0*/  FMUL R126, R126, c[0x0][0x188] ;  /* 0x000062007e7e7a20 */ /* 0x000fe20000400000 */
[----:B------:R-:W-:Y:S02]  /*2a00*/  ISETP.GT.U32.AND P4, PT, R83, R142, PT ;  /* 0x0000008e5300720c */ /* 0x000fe40003f84070 */
[----:B------:R-:W-:-:S02]  /*2a10*/  ISETP.GT.U32.AND.EX P1, PT, R90, RZ, PT, P2 ;  /* 0x000000ff5a00720c */ /* 0x000fc40003f24120 */
[----:B------:R-:W-:Y:S02]  /*2a20*/  FSEL R86, R86, -INF , !P0 ;  /* 0xff80000056567808 */ /* 0x000fe40004000000 */
[----:B------:R-:W-:Y:S01]  /*2a30*/  FSEL R87, R87, -INF , !P3 ;  /* 0xff80000057577808 */ /* 0x000fe20005800000 */
[----:B------:R-:W-:Y:S01]  /*2a40*/  FMUL R127, R127, c[0x0][0x188] ;  /* 0x000062007f7f7a20 */ /* 0x000fe20000400000 */
[----:B------:R-:W-:Y:S01]  /*2a50*/  FMNMX R70, R125, R70, !PT ;  /* 0x000000467d467209 */ /* 0x000fe20007800000 */
[----:B------:R-:W-:Y:S01]  /*2a60*/  FMUL R91, R69, 1.4426950216293334961 ;  /* 0x3fb8aa3b455b7820 */ /* 0x000fe20000400000 */
[----:B------:R-:W-:Y:S02]  /*2a70*/  ISETP.GT.U32.AND.EX P2, PT, R82, RZ, PT, P4 ;  /* 0x000000ff5200720c */ /* 0x000fe40003f44140 */
[----:B------:R-:W-:Y:S02]  /*2a80*/  FSEL R126, R126, -INF , !P1 ;  /* 0xff8000007e7e7808 */ /* 0x000fe40004800000 */
[----:B------:R-:W-:Y:S01]  /*2a90*/  FMNMX R69, R86, R87, !PT ;  /* 0x0000005756457209 */ /* 0x000fe20007800000 */
[----:B------:R-:W1:Y:S01]  /*2aa0*/  SHFL.BFLY PT, R77, R70, 0x2, 0x1f ;  /* 0x0c401f00464d7f89 */ /* 0x000e6200000e0000 */
[----:B------:R-:W-:-:S02]  /*2ab0*/  FSEL R100, R127, -INF , !P2 ;  /* 0xff8000007f647808 */ /* 0x000fc40005000000 */
[----:B------:R-:W-:-:S04]  /*2ac0*/  FMNMX R69, R126, R69, !PT ;  /* 0x000000457e457209 */ /* 0x000fc80007800000 */
[----:B------:R-:W-:Y:S02]  /*2ad0*/  FMNMX R69, R100, R69, !PT ;  /* 0x0000004564457209 */ /* 0x000fe40007800000 */
[----:B0-----:R-:W-:-:S03]  /*2ae0*/  FMNMX R74, R71, R74, !PT ;  /* 0x0000004a474a7209 */ /* 0x001fc60007800000 */
[----:B------:R-:W0:Y:S04]  /*2af0*/  SHFL.BFLY PT, R72, R69, 0x2, 0x1f ;  /* 0x0c401f0045487f89 */ /* 0x000e2800000e0000 */
[----:B------:R-:W2:Y:S01]  /*2b00*/  SHFL.BFLY PT, R71, R74, 0x1, 0x1f ;  /* 0x0c201f004a477f89 */ /* 0x000ea200000e0000 */
[--C-:B------:R-:W-:Y:S01]  /*2b10*/  FADD R73, R73, -R88.reuse ;  /* 0x8000005849497221 */ /* 0x100fe20000000000 */
[----:B-1----:R-:W-:Y:S01]  /*2b20*/  FMNMX R77, R70, R77, !PT ;  /* 0x0000004d464d7209 */ /* 0x002fe20007800000 */
[----:B------:R-:W-:-:S04]  /*2b30*/  FADD R93, R93, -R88 ;  /* 0x800000585d5d7221 */ /* 0x000fc80000000000 */
[----:B------:R-:W1:Y:S01]  /*2b40*/  SHFL.BFLY PT, R70, R77, 0x1, 0x1f ;  /* 0x0c201f004d467f89 */ /* 0x000e6200000e0000 */
[----:B------:R-:W-:Y:S02]  /*2b50*/  FMUL R73, R73, 1.4426950216293334961 ;  /* 0x3fb8aa3b49497820 */ /* 0x000fe40000400000 */
[----:B------:R-:W-:Y:S01]  /*2b60*/  FMUL R92, R93, 1.4426950216293334961 ;  /* 0x3fb8aa3b5d5c7820 */ /* 0x000fe20000400000 */
[----:B0-----:R-:W-:Y:S01]  /*2b70*/  FMNMX R72, R69, R72, !PT ;  /* 0x0000004845487209 */ /* 0x001fe20007800000 */
[----:B------:R0:W-:Y:S01]  /*2b80*/  MUFU.EX2 R93, R73 ;  /* 0x00000049005d7308 */ /* 0x0001e20000000800 */
[----:B--2---:R-:W-:-:S03]  /*2b90*/  FMNMX R71, R74, R71, !PT ;  /* 0x000000474a477209 */ /* 0x004fc60007800000 */
[----:B0-----:R-:W0:Y:S01]  /*2ba0*/  SHFL.BFLY PT, R73, R72, 0x1, 0x1f ;  /* 0x0c201f0048497f89 */ /* 0x001e2200000e0000 */
[----:B------:R-:W-:-:S05]  /*2bb0*/  FMNMX R89, R71, R154, !PT ;  /* 0x0000009a47597209 */ /* 0x000fca0007800000 */
[----:B------:R-:W-:Y:S01]  /*2bc0*/  FADD R94, R94, -R89 ;  /* 0x800000595e5e7221 */ /* 0x000fe20000000000 */
[----:B------:R-:W-:Y:S01]  /*2bd0*/  STS.U16 [R140+0x8000], R157 ;  /* 0x0080009d8c007388 */ /* 0x000fe20000000400 */
[----:B-1----:R-:W-:Y:S02]  /*2be0*/  FMNMX R70, R77, R70, !PT ;  /* 0x000000464d467209 */ /* 0x002fe40007800000 */
[----:B------:R-:W-:Y:S01]  /*2bf0*/  FMUL R94, R94, 1.4426950216293334961 ;  /* 0x3fb8aa3b5e5e7820 */ /* 0x000fe20000400000 */
[----:B---3--:R-:W-:Y:S04]  /*2c00*/  STS.U16 [R140+0x8200], R159 ;  /* 0x0082009f8c007388 */ /* 0x008fe80000000400 */
[----:B----4-:R-:W-:Y:S04]  /*2c10*/  STS.U16 [R140+0x8400], R161 ;  /* 0x008400a18c007388 */ /* 0x010fe80000000400 */
[----:B-----5:R-:W-:Y:S01]  /*2c20*/  STS.U16 [R140+0x8600], R163 ;  /* 0x008600a38c007388 */ /* 0x020fe20000000400 */
[----:B------:R1:W-:Y:S01]  /*2c30*/  MUFU.EX2 R102, R94 ;  /* 0x0000005e00667308 */ /* 0x0003e20000000800 */
[----:B------:R-:W-:Y:S01]  /*2c40*/  FADD R97, R97, -R88 ;  /* 0x8000005861617221 */ /* 0x000fe20000000000 */
[----:B0-----:R-:W-:-:S02]  /*2c50*/  FMNMX R73, R72, R73, !PT ;  /* 0x0000004948497209 */ /* 0x001fc40007800000 */
[----:B-1----:R-:W-:Y:S01]  /*2c60*/  FMNMX R94, R70, R153, !PT ;  /* 0x00000099465e7209 */ /* 0x002fe20007800000 */
[----:B------:R-:W-:-:S04]  /*2c70*/  FMUL R96, R97, 1.4426950216293334961 ;  /* 0x3fb8aa3b61607820 */ /* 0x000fc80000400000 */
[----:B------:R-:W-:Y:S01]  /*2c80*/  FADD R75, R75, -R94 ;  /* 0x8000005e4b4b7221 */ /* 0x000fe20000000000 */
[----:B------:R-:W-:Y:S01]  /*2c90*/  FMNMX R97, R73, R150, !PT ;  /* 0x0000009649617209 */ /* 0x000fe20007800000 */
[----:B------:R-:W-:Y:S02]  /*2ca0*/  FADD R71, -R88, R155 ;  /* 0x0000009b58477221 */ /* 0x000fe40000000100 */
[----:B------:R-:W-:Y:S02]  /*2cb0*/  FMUL R80, R75, 1.4426950216293334961 ;  /* 0x3fb8aa3b4b507820 */ /* 0x000fe40000400000 */
[--C-:B------:R-:W-:Y:S02]  /*2cc0*/  FADD R95, R95, -R89.reuse ;  /* 0x800000595f5f7221 */ /* 0x100fe40000000000 */
[--C-:B------:R-:W-:Y:S02]  /*2cd0*/  FADD R98, R98, -R89.reuse ;  /* 0x8000005962627221 */ /* 0x100fe40000000000 */
[----:B------:R-:W-:-:S02]  /*2ce0*/  FADD R68, R68, -R89 ;  /* 0x8000005944447221 */ /* 0x000fc40000000000 */
[----:B------:R-:W-:Y:S01]  /*2cf0*/  FADD R81, R81, -R94 ;  /* 0x8000005e51517221 */ /* 0x000fe20000000000 */
[----:B------:R0:W-:Y:S01]  /*2d00*/  MUFU.EX2 R122, R80 ;  /* 0x00000050007a7308 */ /* 0x0001e20000000800 */
[----:B------:R-:W-:Y:S02]  /*2d10*/  FMUL R71, R71, 1.4426950216293334961 ;  /* 0x3fb8aa3b47477820 */ /* 0x000fe40000400000 */
[----:B------:R-:W-:Y:S02]  /*2d20*/  FMUL R95, R95, 1.4426950216293334961 ;  /* 0x3fb8aa3b5f5f7820 */ /* 0x000fe40000400000 */
[----:B------:R-:W-:Y:S02]  /*2d30*/  FMUL R98, R98, 1.4426950216293334961 ;  /* 0x3fb8aa3b62627820 */ /* 0x000fe40000400000 */
[----:B------:R-:W-:Y:S02]  /*2d40*/  FMUL R74, R68, 1.4426950216293334961 ;  /* 0x3fb8aa3b444a7820 */ /* 0x000fe40000400000 */
[----:B------:R-:W-:-:S02]  /*2d50*/  FADD R76, -R89, R154 ;  /* 0x0000009a594c7221 */ /* 0x000fc40000000100 */
[----:B------:R-:W-:Y:S02]  /*2d60*/  FADD R82, -R94, R153 ;  /* 0x000000995e527221 */ /* 0x000fe40000000100 */
[----:B------:R-:W-:Y:S02]  /*2d70*/  FMUL R81, R81, 1.4426950216293334961 ;  /* 0x3fb8aa3b51517820 */ /* 0x000fe40000400000 */
[----:B0-----:R-:W-:Y:S01]  /*2d80*/  FADD R80, R86, -R97 ;  /* 0x8000006156507221 */ /* 0x001fe20000000000 */
[----:B------:R0:W-:Y:S03]  /*2d90*/  MUFU.EX2 R103, R95 ;  /* 0x0000005f00677308 */ /* 0x0001e60000000800 */
[----:B------:R-:W-:-:S05]  /*2da0*/  FMUL R101, R80, 1.4426950216293334961 ;  /* 0x3fb8aa3b50657820 */ /* 0x000fca0000400000 */
[----:B------:R1:W-:Y:S01]  /*2db0*/  MUFU.EX2 R120, R98 ;  /* 0x0000006200787308 */ /* 0x0003e20000000800 */
[----:B0-----:R-:W-:Y:S01]  /*2dc0*/  FMUL R95, R76, 1.4426950216293334961 ;  /* 0x3fb8aa3b4c5f7820 */ /* 0x001fe20000400000 */
[----:B------:R-:W-:Y:S06]  /*2dd0*/  BAR.SYNC.DEFER_BLOCKING 0x0 ;  /* 0x0000000000007b1d */ /* 0x000fec0000010000 */
[----:B------:R0:W2:Y:S01]  /*2de0*/  MUFU.EX2 R90, R71 ;  /* 0x00000047005a7308 */ /* 0x0000a20000000800 */
[----:B-1----:R-:W-:-:S07]  /*2df0*/  FMUL R98, R82, 1.4426950216293334961 ;  /* 0x3fb8aa3b52627820 */ /* 0x002fce0000400000 */
[----:B------:R1:W-:Y:S08]  /*2e00*/  MUFU.EX2 R121, R74 ;  /* 0x0000004a00797308 */ /* 0x0003f00000000800 */
[----:B------:R3:W-:Y:S01]  /*2e10*/  MUFU.EX2 R127, R81 ;  /* 0x00000051007f7308 */ /* 0x0007e20000000800 */
[----:B0-----:R-:W0:Y:S04]  /*2e20*/  LDSM.16.M88.4 R68, [R137+0x8000] ;  /* 0x008000008944783b */ /* 0x001e280000000200 */
[----:B------:R-:W4:Y:S04]  /*2e30*/  LDSM.16.M88.4 R76, [R137+0x8200] ;  /* 0x00820000894c783b */ /* 0x000f280000000200 */
[----:B-1----:R-:W1:Y:S04]  /*2e40*/  LDSM.16.M88.4 R72, [R137+0x8400] ;  /* 0x008400008948783b */ /* 0x002e680000000200 */
[----:B---3--:R-:W3:Y:S01]  /*2e50*/  LDSM.16.M88.4 R80, [R137+0x8600] ;  /* 0x008600008950783b */ /* 0x008ee20000000200 */
[--C-:B------:R-:W-:Y:S01]  /*2e60*/  FADD R125, R125, -R94.reuse ;  /* 0x8000005e7d7d7221 */ /* 0x100fe20000000000 */
[----:B------:R-:W-:Y:S01]  /*2e70*/  MUFU.EX2 R91, R91 ;  /* 0x0000005b005b7308 */ /* 0x000fe20000000800 */
[----:B------:R-:W-:-:S02]  /*2e80*/  FADD R85, R85, -R94 ;  /* 0x8000005e55557221 */ /* 0x000fc40000000000 */
[----:B------:R-:W-:Y:S02]  /*2e90*/  FMUL R125, R125, 1.4426950216293334961 ;  /* 0x3fb8aa3b7d7d7820 */ /* 0x000fe40000400000 */
[----:B------:R-:W-:-:S03]  /*2ea0*/  FADD R99, R87, -R97 ;  /* 0x8000006157637221 */ /* 0x000fc60000000000 */
[----:B------:R-:W5:Y:S01]  /*2eb0*/  MUFU.EX2 R92, R92 ;  /* 0x0000005c005c7308 */ /* 0x000f620000000800 */
[----:B------:R-:W-:Y:S02]  /*2ec0*/  FADD R126, R126, -R97 ;  /* 0x800000617e7e7221 */ /* 0x000fe40000000000 */
[----:B------:R-:W-:-:S05]  /*2ed0*/  FMUL R85, R85, 1.4426950216293334961 ;  /* 0x3fb8aa3b55557820 */ /* 0x000fca0000400000 */
[----:B------:R-:W-:Y:S01]  /*2ee0*/  MUFU.EX2 R96, R96 ;  /* 0x0000006000607308 */ /* 0x000fe20000000800 */
[----:B------:R-:W-:Y:S02]  /*2ef0*/  FMUL R99, R99, 1.4426950216293334961 ;  /* 0x3fb8aa3b63637820 */ /* 0x000fe40000400000 */
[----:B------:R-:W-:-:S05]  /*2f00*/  FADD R100, R100, -R97 ;  /* 0x8000006164647221 */ /* 0x000fca0000000000 */
[----:B------:R-:W0:Y:S01]  /*2f10*/  MUFU.EX2 R95, R95 ;  /* 0x0000005f005f7308 */ /* 0x000e220000000800 */
[----:B------:R-:W-:Y:S02]  /*2f20*/  FMUL R126, R126, 1.4426950216293334961 ;  /* 0x3fb8aa3b7e7e7820 */ /* 0x000fe40000400000 */
[----:B------:R-:W-:-:S05]  /*2f30*/  FMUL R100, R100, 1.4426950216293334961 ;  /* 0x3fb8aa3b64647820 */ /* 0x000fca0000400000 */
[----:B------:R0:W-:Y:S02]  /*2f40*/  MUFU.EX2 R154, R125 ;  /* 0x0000007d009a7308 */ /* 0x0001e40000000800 */
[----:B0-----:R-:W-:-:S06]  /*2f50*/  FADD R125, -R97, R150 ;  /* 0x00000096617d7221 */ /* 0x001fcc0000000100 */
[----:B------:R0:W-:Y:S01]  /*2f60*/  MUFU.EX2 R123, R85 ;  /* 0x00000055007b7308 */ /* 0x0001e20000000800 */
[----:B------:R-:W-:-:S07]  /*2f70*/  FMUL R125, R125, 1.4426950216293334961 ;  /* 0x3fb8aa3b7d7d7820 */ /* 0x000fce0000400000 */
[----:B------:R-:W-:Y:S08]  /*2f80*/  MUFU.EX2 R101, R101 ;  /* 0x0000006500657308 */ /* 0x000ff00000000800 */
[----:B------:R-:W-:Y:S01]  /*2f90*/  MUFU.EX2 R124, R99 ;  /* 0x00000063007c7308 */ /* 0x000fe20000000800 */
[----:B--2---:R-:W-:Y:S01]  /*2fa0*/  FMUL R64, R90, R64 ;  /* 0x000000405a407220 */ /* 0x004fe20000400000 */
[----:B-----5:R-:W-:Y:S01]  /*2fb0*/  F2FP.BF16.PACK_AB R84, R92, R91 ;  /* 0x0000005b5c54723e */ /* 0x020fe200000010ff */
[----:B------:R-:W-:Y:S01]  /*2fc0*/  FMUL R65, R90, R65 ;  /* 0x000000415a417220 */ /* 0x000fe20000400000 */
[----:B0-----:R-:W-:-:S04]  /*2fd0*/  F2FP.BF16.PACK_AB R85, R103, R102 ;  /* 0x000000666755723e */ /* 0x001fc800000010ff */
[----:B------:R-:W-:Y:S01]  /*2fe0*/  MUFU.EX2 R126, R126 ;  /* 0x0000007e007e7308 */ /* 0x000fe20000000800 */
[C---:B------:R-:W-:Y:S01]  /*2ff0*/  FMUL R66, R95.reuse, R66 ;  /* 0x000000425f427220 */ /* 0x040fe20000400000 */
[----:B------:R-:W-:Y:S01]  /*3000*/  F2FP.BF16.PACK_AB R86, R96, R93 ;  /* 0x0000005d6056723e */ /* 0x000fe200000010ff */
[----:B------:R-:W-:Y:S01]  /*3010*/  FMUL R67, R95, R67 ;  /* 0x000000435f437220 */ /* 0x000fe20000400000 */
[----:B------:R-:W-:-:S04]  /*3020*/  F2FP.BF16.PACK_AB R87, R121, R120 ;  /* 0x000000787957723e */ /* 0x000fc800000010ff */
[----:B------:R-:W-:Y:S01]  /*3030*/  MUFU.EX2 R99, R100 ;  /* 0x0000006400637308 */ /* 0x000fe20000000800 */
[C---:B------:R-:W-:Y:S02]  /*3040*/  FMUL R60, R90.reuse, R60 ;  /* 0x0000003c5a3c7220 */ /* 0x040fe40000400000 */
[----:B------:R-:W-:Y:S02]  /*3050*/  FMUL R61, R90, R61 ;  /* 0x0000003d5a3d7220 */ /* 0x000fe40000400000 */
[----:B------:R-:W-:-:S03]  /*3060*/  FMUL R62, R95, R62 ;  /* 0x0000003e5f3e7220 */ /* 0x000fc60000400000 */
[----:B------:R-:W0:Y:S01]  /*3070*/  MUFU.EX2 R98, R98 ;  /* 0x0000006200627308 */ /* 0x000e220000000800 */
[----:B------:R-:W-:Y:S02]  /*3080*/  FMUL R63, R95, R63 ;  /* 0x0000003f5f3f7220 */ /* 0x000fe40000400000 */
[C---:B------:R-:W-:Y:S02]  /*3090*/  FMUL R56, R90.reuse, R56 ;  /* 0x000000385a387220 */ /* 0x040fe40000400000 */
[----:B------:R-:W-:-:S03]  /*30a0*/  FMUL R57, R90, R57 ;  /* 0x000000395a397220 */ /* 0x000fc60000400000 */
[----:B------:R-:W2:Y:S01]  /*30b0*/  MUFU.EX2 R125, R125 ;  /* 0x0000007d007d7308 */ /* 0x000ea20000000800 */
[C---:B------:R-:W-:Y:S02]  /*30c0*/  FMUL R58, R95.reuse, R58 ;  /* 0x0000003a5f3a7220 */ /* 0x040fe40000400000 */
[C---:B------:R-:W-:Y:S02]  /*30d0*/  FMUL R59, R95.reuse, R59 ;  /* 0x0000003b5f3b7220 */ /* 0x040fe40000400000 */
[C---:B------:R-:W-:Y:S02]  /*30e0*/  FMUL R52, R90.reuse, R52 ;  /* 0x000000345a347220 */ /* 0x040fe40000400000 */
[----:B------:R-:W-:Y:S02]  /*30f0*/  FMUL R53, R90, R53 ;  /* 0x000000355a357220 */ /* 0x000fe40000400000 */
[C---:B------:R-:W-:Y:S02]  /*3100*/  FMUL R54, R95.reuse, R54 ;  /* 0x000000365f367220 */ /* 0x040fe40000400000 */
[----:B------:R-:W-:-:S02]  /*3110*/  FMUL R55, R95, R55 ;  /* 0x000000375f377220 */ /* 0x000fc40000400000 */
        /* <DEDUP_REMOVED lines=13> */
[----:B------:R-:W-:Y:S02]  /*31f0*/  FMUL R37, R90, R37 ;  /* 0x000000255a257220 */ /* 0x000fe40000400000 */
[C---:B------:R-:W-:Y:S02]  /*3200*/  FMUL R38, R95.reuse, R38 ;  /* 0x000000265f267220 */ /* 0x040fe40000400000 */
[----:B------:R-:W-:Y:S01]  /*3210*/  FMUL R39, R95, R39 ;  /* 0x000000275f277220 */ /* 0x000fe20000400000 */
[----:B------:R-:W-:Y:S01]  /*3220*/  HMMA.16816.F32.BF16 R64, R84, R68, R64 ;  /* 0x000000445440723c */ /* 0x000fe20000041840 */
[----:B------:R-:W-:Y:S02]  /*3230*/  FADD R92, R91, R92 ;  /* 0x0000005c5b5c7221 */ /* 0x000fe40000000000 */
[----:B------:R-:W-:-:S05]  /*3240*/  FADD R103, R102, R103 ;  /* 0x0000006766677221 */ /* 0x000fca0000000000 */
[----:B------:R-:W-:Y:S01]  /*3250*/  HMMA.16816.F32.BF16 R60, R84, R70, R60 ;  /* 0x00000046543c723c */ /* 0x000fe2000004183c */
[----:B------:R-:W-:-:S07]  /*3260*/  FADD R93, R93, R92 ;  /* 0x0000005c5d5d7221 */ /* 0x000fce0000000000 */
[----:B----4-:R-:W-:Y:S01]  /*3270*/  HMMA.16816.F32.BF16 R56, R84, R76, R56 ;  /* 0x0000004c5438723c */ /* 0x010fe20000041838 */
[----:B------:R-:W-:-:S07]  /*3280*/  FADD R120, R120, R103 ;  /* 0x0000006778787221 */ /* 0x000fce0000000000 */
[----:B------:R-:W-:Y:S01]  /*3290*/  HMMA.16816.F32.BF16 R52, R84, R78, R52 ;  /* 0x0000004e5434723c */ /* 0x000fe20000041834 */
[----:B0-----:R-:W-:-:S07]  /*32a0*/  FMUL R32, R98, R32 ;  /* 0x0000002062207220 */ /* 0x001fce0000400000 */
[----:B-1----:R-:W-:Y:S01]  /*32b0*/  HMMA.16816.F32.BF16 R48, R84, R72, R48 ;  /* 0x000000485430723c */ /* 0x002fe20000041830 */
[----:B------:R-:W-:-:S07]  /*32c0*/  FMUL R33, R98, R33 ;  /* 0x0000002162217220 */ /* 0x000fce0000400000 */
[----:B------:R-:W-:Y:S01]  /*32d0*/  HMMA.16816.F32.BF16 R44, R84, R74, R44 ;  /* 0x0000004a542c723c */ /* 0x000fe2000004182c */
[----:B--2---:R-:W-:-:S07]  /*32e0*/  FMUL R34, R125, R34 ;  /* 0x000000227d227220 */ /* 0x004fce0000400000 */
[----:B---3--:R-:W-:Y:S01]  /*32f0*/  HMMA.16816.F32.BF16 R40, R84, R80, R40 ;  /* 0x000000505428723c */ /* 0x008fe20000041828 */
[----:B------:R-:W-:-:S07]  /*3300*/  FMUL R35, R125, R35 ;  /* 0x000000237d237220 */ /* 0x000fce0000400000 */
[----:B------:R-:W-:Y:S01]  /*3310*/  HMMA.16816.F32.BF16 R36, R84, R82, R36 ;  /* 0x000000525424723c */ /* 0x000fe20000041824 */
[----:B------:R-:W-:-:S06]  /*3320*/  FMUL R28, R98, R28 ;  /* 0x0000001c621c7220 */ /* 0x000fcc0000400000 */
[----:B------:R-:W-:Y:S01]  /*3330*/  F2FP.BF16.PACK_AB R84, R123, R122 ;  /* 0x0000007a7b54723e */ /* 0x000fe200000010ff */
[----:B------:R-:W-:Y:S01]  /*3340*/  FADD R122, R122, R123 ;  /* 0x0000007b7a7a7221 */ /* 0x000fe20000000000 */
[----:B------:R-:W-:Y:S01]  /*3350*/  F2FP.BF16.PACK_AB R85, R124, R101 ;  /* 0x000000657c55723e */ /* 0x000fe200000010ff */
[----:B------:R-:W-:Y:S01]  /*3360*/  FADD R101, R101, R124 ;  /* 0x0000007c65657221 */ /* 0x000fe20000000000 */
[----:B------:R-:W-:Y:S01]  /*3370*/  F2FP.BF16.PACK_AB R86, R154, R127 ;  /* 0x0000007f9a56723e */ /* 0x000fe200000010ff */
[----:B------:R-:W-:Y:S01]  /*3380*/  FADD R127, R127, R122 ;  /* 0x0000007a7f7f7221 */ /* 0x000fe20000000000 */
[----:B------:R-:W-:Y:S01]  /*3390*/  F2FP.BF16.PACK_AB R87, R99, R126 ;  /* 0x0000007e6357723e */ /* 0x000fe200000010ff */
[----:B------:R-:W-:Y:S02]  /*33a0*/  FADD R126, R126, R101 ;  /* 0x000000657e7e7221 */ /* 0x000fe40000000000 */
[----:B------:R-:W-:Y:S02]  /*33b0*/  FMUL R29, R98, R29 ;  /* 0x0000001d621d7220 */ /* 0x000fe40000400000 */
[----:B------:R-:W-:-:S02]  /*33c0*/  FMUL R30, R125, R30 ;  /* 0x0000001e7d1e7220 */ /* 0x000fc40000400000 */
[----:B------:R-:W-:Y:S02]  /*33d0*/  FMUL R31, R125, R31 ;  /* 0x0000001f7d1f7220 */ /* 0x000fe40000400000 */
[----:B------:R-:W-:Y:S02]  /*33e0*/  FADD R93, R96, R93 ;  /* 0x0000005d605d7221 */ /* 0x000fe40000000000 */
[----:B------:R-:W-:Y:S02]  /*33f0*/  FADD R120, R121, R120 ;  /* 0x0000007879787221 */ /* 0x000fe40000000000 */
[----:B------:R-:W-:Y:S02]  /*3400*/  FADD R127, R154, R127 ;  /* 0x0000007f9a7f7221 */ /* 0x000fe40000000000 */
[----:B------:R-:W-:Y:S01]  /*3410*/  FADD R126, R99, R126 ;  /* 0x0000007e637e7221 */ /* 0x000fe20000000000 */
[C---:B------:R-:W-:Y:S01]  /*3420*/  HMMA.16816.F32.BF16 R32, R84.reuse, R68, R32 ;  /* 0x000000445420723c */ /* 0x040fe20000041820 */
[----:B------:R-:W0:Y:S04]  /*3430*/  SHFL.BFLY PT, R68, R93, 0x2, 0x1f ;  /* 0x0c401f005d447f89 */ /* 0x000e2800000e0000 */
[----:B------:R-:W1:Y:S03]  /*3440*/  SHFL.BFLY PT, R69, R120, 0x2, 0x1f ;  /* 0x0c401f0078457f89 */ /* 0x000e6600000e0000 */
[----:B------:R-:W-:Y:S01]  /*3450*/  HMMA.16816.F32.BF16 R28, R84, R70, R28 ;  /* 0x00000046541c723c */ /* 0x000fe2000004181c */
[----:B------:R-:W2:Y:S04]  /*3460*/  SHFL.BFLY PT, R70, R127, 0x2, 0x1f ;  /* 0x0c401f007f467f89 */ /* 0x000ea800000e0000 */
[----:B------:R-:W3:Y:S01]  /*3470*/  SHFL.BFLY PT, R71, R126, 0x2, 0x1f ;  /* 0x0c401f007e477f89 */ /* 0x000ee200000e0000 */
[----:B------:R-:W-:-:S02]  /*3480*/  FMUL R16, R98, R16 ;  /* 0x0000001062107220 */ /* 0x000fc40000400000 */
[C---:B------:R-:W-:Y:S02]  /*3490*/  FMUL R17, R98.reuse, R17 ;  /* 0x0000001162117220 */ /* 0x040fe40000400000 */
[C---:B------:R-:W-:Y:S02]  /*34a0*/  FMUL R18, R125.reuse, R18 ;  /* 0x000000127d127220 */ /* 0x040fe40000400000 */
[C---:B------:R-:W-:Y:S02]  /*34b0*/  FMUL R19, R125.reuse, R19 ;  /* 0x000000137d137220 */ /* 0x040fe40000400000 */
[C---:B------:R-:W-:Y:S02]  /*34c0*/  FMUL R12, R98.reuse, R12 ;  /* 0x0000000c620c7220 */ /* 0x040fe40000400000 */
[----:B------:R-:W-:Y:S02]  /*34d0*/  FMUL R13, R98, R13 ;  /* 0x0000000d620d7220 */ /* 0x000fe40000400000 */
[----:B------:R-:W-:-:S02]  /*34e0*/  FMUL R14, R125, R14 ;  /* 0x0000000e7d0e7220 */ /* 0x000fc40000400000 */
[----:B------:R-:W-:Y:S02]  /*34f0*/  FMUL R15, R125, R15 ;  /* 0x0000000f7d0f7220 */ /* 0x000fe40000400000 */
[----:B0-----:R-:W-:Y:S02]  /*3500*/  FADD R68, R93, R68 ;  /* 0x000000445d447221 */ /* 0x001fe40000000000 */
[----:B-1----:R-:W-:Y:S02]  /*3510*/  FADD R120, R120, R69 ;  /* 0x0000004578787221 */ /* 0x002fe40000000000 */
[----:B--2---:R-:W-:Y:S02]  /*3520*/  FADD R70, R127, R70 ;  /* 0x000000467f467221 */ /* 0x004fe40000000000 */
[----:B---3--:R-:W-:Y:S01]  /*3530*/  FADD R126, R126, R71 ;  /* 0x000000477e7e7221 */ /* 0x008fe20000000000 */
[C---:B------:R-:W-:Y:S01]  /*3540*/  HMMA.16816.F32.BF16 R16, R84.reuse, R72, R16 ;  /* 0x000000485410723c */ /* 0x040fe20000041810 */
[----:B------:R-:W-:Y:S01]  /*3550*/  UIADD3 UR4, UP0, UR4, 0x10, URZ ;  /* 0x0000001004047890 */ /* 0x000fe2000ff1e03f */
[----:B------:R-:W0:Y:S04]  /*3560*/  SHFL.BFLY PT, R69, R68, 0x1, 0x1f ;  /* 0x0c201f0044457f89 */ /* 0x000e2800000e0000 */
[----:B------:R-:W1:Y:S02]  /*3570*/  SHFL.BFLY PT, R71, R120, 0x1, 0x1f ;  /* 0x0c201f0078477f89 */ /* 0x000e6400000e0000 */
[----:B------:R-:W-:Y:S02]  /*3580*/  HMMA.16816.F32.BF16 R12, R84, R74, R12 ;  /* 0x0000004a540c723c */ /* 0x000fe4000004180c */
[----:B------:R-:W2:Y:S01]  /*3590*/  SHFL.BFLY PT, R73, R70, 0x1, 0x1f ;  /* 0x0c201f0046497f89 */ /* 0x000ea200000e0000 */
[----:B------:R-:W-:-:S03]  /*35a0*/  UIADD3.X UR5, URZ, UR5, URZ, UP0, !UPT ;  /* 0x000000053f057290 */ /* 0x000fc600087fe43f */
[----:B------:R-:W3:Y:S01]  /*35b0*/  SHFL.BFLY PT, R75, R126, 0x1, 0x1f ;  /* 0x0c201f007e4b7f89 */ /* 0x000ee200000e0000 */
[----:B------:R-:W-:Y:S02]  /*35c0*/  ISETP.LE.U32.AND P0, PT, R151, UR4, PT ;  /* 0x0000000497007c0c */ /* 0x000fe4000bf03070 */
[----:B------:R-:W-:-:S04]  /*35d0*/  MOV R74, UR5 ;  /* 0x00000005004a7c02 */ /* 0x000fc80008000f00 */
[----:B------:R-:W-:Y:S01]  /*35e0*/  ISETP.GE.U32.AND.EX P0, PT, R74, RZ, PT, P0 ;  /* 0x000000ff4a00720c */ /* 0x000fe20003f06100 */
        /* <DEDUP_REMOVED lines=16> */
[----:B------:R-:W-:Y:S01]  /*36f0*/  MOV R72, 0x10 ;  /* 0x0000001000487802 */ /* 0x000fe20000000f00 */
[----:B0-----:R-:W-:Y:S01]  /*3700*/  FADD R69, R68, R69 ;  /* 0x0000004544457221 */ /* 0x001fe20000000000 */
[----:B------:R-:W-:Y:S01]  /*3710*/  HMMA.16816.F32.BF16 R24, R84, R76, R24 ;  /* 0x0000004c5418723c */ /* 0x000fe20000041818 */
[----:B-1----:R-:W-:-:S02]  /*3720*/  FADD R71, R120, R71 ;  /* 0x0000004778477221 */ /* 0x002fc40000000000 */
[----:B--2---:R-:W-:Y:S02]  /*3730*/  FADD R73, R70, R73 ;  /* 0x0000004946497221 */ /* 0x004fe40000000000 */
[----:B---3--:R-:W-:-:S03]  /*3740*/  FADD R75, R126, R75 ;  /* 0x0000004b7e4b7221 */ /* 0x008fc60000000000 */
[----:B------:R-:W-:Y:S01]  /*3750*/  HMMA.16816.F32.BF16 R20, R84, R78, R20 ;  /* 0x0000004e5414723c */ /* 0x000fe20000041814 */
[C---:B------:R-:W-:Y:S01]  /*3760*/  IMAD R139, R72.reuse, c[0x0][0x1b4], R139 ;  /* 0x00006d00488b7a24 */ /* 0x040fe200078e028b */
[----:B------:R-:W-:Y:S01]  /*3770*/  MOV R155, R88 ;  /* 0x00000058009b7202 */ /* 0x000fe20000000f00 */
[----:B------:R-:W-:Y:S01]  /*3780*/  IMAD R141, R72, c[0x0][0x1a4], R141 ;  /* 0x00006900488d7a24 */ /* 0x000fe200078e028d */
[----:B------:R-:W-:Y:S01]  /*3790*/  MOV R154, R89 ;  /* 0x00000059009a7202 */ /* 0x000fe20000000f00 */
[----:B------:R-:W-:-:S03]  /*37a0*/  FFMA R149, R90, R149, R69 ;  /* 0x000000955a957223 */ /* 0x000fc60000000045 */
[----:B------:R-:W-:Y:S01]  /*37b0*/  HMMA.16816.F32.BF16 R8, R84, R80, R8 ;  /* 0x000000505408723c */ /* 0x000fe20000041808 */
[----:B------:R-:W-:Y:S01]  /*37c0*/  FFMA R148, R95, R148, R71 ;  /* 0x000000945f947223 */ /* 0x000fe20000000047 */
[----:B------:R-:W-:Y:S01]  /*37d0*/  MOV R153, R94 ;  /* 0x0000005e00997202 */ /* 0x000fe20000000f00 */
[----:B------:R-:W-:Y:S02]  /*37e0*/  FFMA R147, R98, R147, R73 ;  /* 0x0000009362937223 */ /* 0x000fe40000000049 */
[----:B------:R-:W-:-:S03]  /*37f0*/  FFMA R146, R125, R146, R75 ;  /* 0x000000927d927223 */ /* 0x000fc6000000004b */
[----:B------:R-:W-:Y:S01]  /*3800*/  HMMA.16816.F32.BF16 R4, R84, R82, R4 ;  /* 0x000000525404723c */ /* 0x000fe20000041804 */
[----:B------:R-:W-:Y:S01]  /*3810*/  IMAD.MOV.U32 R150, RZ, RZ, R97 ;  /* 0x000000ffff967224 */ /* 0x000fe200078e0061 */
[----:B------:R-:W-:Y:S01]  /*3820*/  @P0 CALL.REL.NOINC `(.L_x_1) ;  /* 0x0000001000000944 */ /* 0x000fe20003c00000 */
[----:B------:R-:W-:Y:S05]  /*3830*/  BRA `(.L_x_2) ;  /* 0xffffe9b000007947 */ /* 0x000fea000383ffff */
.L_x_1:
[----:B------:R-:W-:-:S03]  /*3840*/  NOP ;  /* 0x0000000000007918 */ /* 0x000fc60000000000 */
[----:B------:R-:W-:Y:S02]  /*3850*/  MOV R2, R97 ;  /* 0x0000006100027202 */ /* 0x000fe40000000f00 */
[----:B------:R-:W-:Y:S02]  /*3860*/  MOV R68, R94 ;  /* 0x0000005e00447202 */ /* 0x000fe40000000f00 */
[----:B------:R-:W-:Y:S02]  /*3870*/  MOV R3, R89 ;  /* 0x0000005900037202 */ /* 0x000fe40000000f00 */
[----:B------:R-:W-:-:S07]  /*3880*/  MOV R69, R88 ;  /* 0x0000005800457202 */ /* 0x000fce0000000f00 */
.L_x_0:
[----:B------:R-:W-:Y:S01]  /*3890*/  MOV R73, R24 ;  /* 0x0000001800497202 */ /* 0x000fe20000000f00 */
[C---:B------:R-:W-:Y:S01]  /*38a0*/  FMUL R24, R149.reuse, 8388608 ;  /* 0x4b00000095187820 */ /* 0x040fe20000400000 */
[----:B------:R-:W-:Y:S01]  /*38b0*/  FSETP.GEU.AND P1, PT, R149, 1.175494350822287508e-38, PT ;  /* 0x008000009500780b */ /* 0x000fe20003f2e000 */
[----:B------:R-:W-:Y:S01]  /*38c0*/  IMAD.MOV.U32 R157, RZ, RZ, R65 ;  /* 0x000000ffff9d7224 */ /* 0x000fe200078e0041 */
[----:B------:R-:W-:Y:S01]  /*38d0*/  MOV R75, R31 ;  /* 0x0000001f004b7202 */ /* 0x000fe20000000f00 */
[----:B------:R-:W-:Y:S01]  /*38e0*/  IMAD.MOV.U32 R65, RZ, RZ, R20 ;  /* 0x000000ffff417224 */ /* 0x000fe200078e0014 */
[----:B------:R-:W-:Y:S01]  /*38f0*/  MOV R31, R10 ;  /* 0x0000000a001f7202 */ /* 0x000fe20000000f00 */
[----:B------:R-:W-:Y:S01]  /*3900*/  IMAD.MOV.U32 R123, RZ, RZ, R55 ;  /* 0x000000ffff7b7224 */ /* 0x000fe200078e0037 */
[----:B------:R-:W-:Y:S01]  /*3910*/  FSEL R24, R24, R149, !P1 ;  /* 0x0000009518187208 */ /* 0x000fe20004800000 */
[----:B------:R-:W-:Y:S01]  /*3920*/  IMAD.MOV.U32 R79, RZ, RZ, R28 ;  /* 0x000000ffff4f7224 */ /* 0x000fe200078e001c */
[----:B------:R-:W-:Y:S01]  /*3930*/  LEA R130, R130, R131, 0x1 ;  /* 0x0000008382827211 */ /* 0x000fe200078e08ff */
[----:B------:R-:W-:Y:S01]  /*3940*/  IMAD.MOV.U32 R139, RZ, RZ, R56 ;  /* 0x000000ffff8b7224 */ /* 0x000fe200078e0038 */
[----:B------:R-:W-:Y:S01]  /*3950*/  SHF.L.U32 R10, R0, 0x9, RZ ;  /* 0x00000009000a7819 */ /* 0x000fe200000006ff */
[----:B------:R-:W-:Y:S01]  /*3960*/  IMAD.MOV.U32 R107, RZ, RZ, R46 ;  /* 0x000000ffff6b7224 */ /* 0x000fe200078e002e */
[----:B------:R-:W-:Y:S01]  /*3970*/  MOV R105, R47 ;  /* 0x0000002f00697202 */ /* 0x000fe20000000f00 */
[----:B------:R-:W-:Y:S01]  /*3980*/  IMAD.MOV.U32 R93, RZ, RZ, R37 ;  /* 0x000000ffff5d7224 */ /* 0x000fe200078e0025 */
[----:B------:R-:W-:Y:S01]  /*3990*/  MOV R131, R59 ;  /* 0x0000003b00837202 */ /* 0x000fe20000000f00 */
[----:B------:R-:W-:Y:S01]  /*39a0*/  BAR.SYNC.DEFER_BLOCKING 0x0 ;  /* 0x0000000000007b1d */ /* 0x000fe20000010000 */
[----:B------:R-:W-:-:S02]  /*39b0*/  MOV R127, R53 ;  /* 0x00000035007f7202 */ /* 0x000fc40000000f00 */
[----:B------:R-:W-:Y:S02]  /*39c0*/  MOV R81, R35 ;  /* 0x0000002300517202 */ /* 0x000fe40000000f00 */
[----:B------:R-:W-:Y:S02]  /*39d0*/  MOV R47, R8 ;  /* 0x00000008002f7202 */ /* 0x000fe40000000f00 */
[----:B------:R-:W-:Y:S02]  /*39e0*/  MOV R53, R23 ;  /* 0x0000001700357202 */ /* 0x000fe40000000f00 */
[----:B------:R-:W-:Y:S02]  /*39f0*/  MOV R59, R12 ;  /* 0x0000000c003b7202 */ /* 0x000fe40000000f00 */
[----:B------:R-:W-:Y:S02]  /*3a00*/  IADD3 R8, R24, -0x3f3504f3, RZ ;  /* 0xc0cafb0d18087810 */ /* 0x000fe40007ffe0ff */
[----:B------:R-:W-:Y:S01]  /*3a10*/  MOV R35, R5 ;  /* 0x0000000500237202 */ /* 0x000fe20000000f00 */
[----:B------:R-:W-:Y:S01]  /*3a20*/  IMAD R5, R118, c[0x0][0x1c0], RZ ;  /* 0x0000700076057a24 */ /* 0x000fe200078e02ff */
[----:B------:R-:W-:Y:S01]  /*3a30*/  MOV R71, R25 ;  /* 0x0000001900477202 */ /* 0x000fe20000000f00 */
[----:B------:R-:W-:Y:S01]  /*3a40*/  FMUL R25, R148, 8388608 ;  /* 0x4b00000094197820 */ /* 0x000fe20000400000 */
[----:B------:R-:W-:Y:S01]  /*3a50*/  LOP3.LUT R23, R133, 0x3000, R10, 0xf8, !PT ;  /* 0x0000300085177812 */ /* 0x000fe200078ef80a */
[----:B------:R-:W-:Y:S01]  /*3a60*/  IMAD R118, R118, c[0x0][0x1cc], RZ ;  /* 0x0000730076767a24 */ /* 0x000fe200078e02ff */
[----:B------:R-:W-:-:S02]  /*3a70*/  SHF.L.U32 R12, R130, 0x2, RZ ;  /* 0x00000002820c7819 */ /* 0x000fc400000006ff */
[----:B------:R-:W-:Y:S02]  /*3a80*/  MOV R109, R45 ;  /* 0x0000002d006d7202 */ /* 0x000fe40000000f00 */
[----:B------:R-:W-:Y:S02]  /*3a90*/  MOV R137, R57 ;  /* 0x0000003900897202 */ /* 0x000fe40000000f00 */
[----:B------:R-:W-:Y:S02]  /*3aa0*/  MOV R45, R15 ;  /* 0x0000000f002d7202 */ /* 0x000fe40000000f00 */
[----:B------:R-:W-:Y:S02]  /*3ab0*/  FSETP.GEU.AND P2, PT, R148, 1.175494350822287508e-38, PT ;  /* 0x008000009400780b */ /* 0x000fe40003f4e000 */
[----:B------:R-:W-:Y:S01]  /*3ac0*/  MOV R57, R27 ;  /* 0x0000001b00397202 */ /* 0x000fe20000000f00 */
[----:B------:R-:W-:Y:S01]  /*3ad0*/  FMUL R27, R146, 8388608 ;  /* 0x4b000000921b7820 */ /* 0x000fe20000400000 */
[----:B------:R-:W-:-:S02]  /*3ae0*/  LOP3.LUT R15, R8, 0xff800000, RZ, 0xc0, !PT ;  /* 0xff800000080f7812 */ /* 0x000fc400078ec0ff */
[C---:B------:R-:W-:Y:S02]  /*3af0*/  FSETP.GT.AND P0, PT, |R146|.reuse, 8.50705917302346158658e+37, PT ;  /* 0x7e8000009200780b */ /* 0x040fe40003f04200 */
[----:B------:R-:W-:Y:S01]  /*3b00*/  LOP3.LUT R23, R23, R12, RZ, 0x3c, !PT ;  /* 0x0000000c17177212 */ /* 0x000fe200078e3cff */
[C---:B------:R-:W-:Y:S01]  /*3b10*/  IMAD.HI R12, R5.reuse, 0x2, RZ ;  /* 0x00000002050c7827 */ /* 0x040fe200078e02ff */
[----:B------:R-:W-:Y:S02]  /*3b20*/  MOV R97, R43 ;  /* 0x0000002b00617202 */ /* 0x000fe40000000f00 */
[----:B------:R-:W-:Y:S02]  /*3b30*/  FSETP.GEU.AND P4, PT, R146, 1.175494350822287508e-38, PT ;  /* 0x008000009200780b */ /* 0x000fe40003f8e000 */
[----:B------:R-:W-:Y:S02]  /*3b40*/  SHF.L.U32 R20, R5, 0x1, RZ ;  /* 0x0000000105147819 */ /* 0x000fe400000006ff */
[----:B------:R-:W-:-:S02]  /*3b50*/  MOV R43, R9 ;  /* 0x00000009002b7202 */ /* 0x000fc40000000f00 */
[----:B------:R-:W-:Y:S01]  /*3b60*/  FSEL R25, R25, R148, !P2 ;  /* 0x0000009419197208 */ /* 0x000fe20005000000 */
[----:B------:R-:W0:Y:S01]  /*3b70*/  I2F R9, R15 ;  /* 0x0000000f00097306 */ /* 0x000e220000201400 */
[----:B------:R-:W-:Y:S01]  /*3b80*/  FSEL R5, RZ, -23, P2 ;  /* 0xc1b80000ff057808 */ /* 0x000fe20001000000 */
[----:B------:R-:W-:Y:S01]  /*3b90*/  @P0 FMUL R31, R31, 0.25 ;  /* 0x3e8000001f1f0820 */ /* 0x000fe20000400000 */
[C---:B------:R-:W-:Y:S01]  /*3ba0*/  FSETP.GEU.AND P2, PT, |R146|.reuse, 1.175494350822287508e-38, PT ;  /* 0x008000009200780b */ /* 0x040fe20003f4e200 */
[----:B------:R-:W-:Y:S01]  /*3bb0*/  @P0 FMUL R45, R45, 0.25 ;  /* 0x3e8000002d2d0820 */ /* 0x000fe20000400000 */
[----:B------:R-:W-:Y:S01]  /*3bc0*/  FSEL R27, R27, R146, !P4 ;  /* 0x000000921b1b7208 */ /* 0x000fe20006000000 */
[----:B------:R-:W-:Y:S01]  /*3bd0*/  @P0 FMUL R146, R146, 0.25 ;  /* 0x3e80000092920820 */ /* 0x000fe20000400000 */
[----:B------:R-:W-:Y:S01]  /*3be0*/  MOV R117, R49 ;  /* 0x0000003100757202 */ /* 0x000fe20000000f00 */
[----:B------:R-:W-:Y:S01]  /*3bf0*/  @P0 FMUL R14, R14, 0.25 ;  /* 0x3e8000000e0e0820 */ /* 0x000fe20000400000 */
[----:B------:R-:W-:Y:S01]  /*3c00*/  MOV R49, R19 ;  /* 0x0000001300317202 */ /* 0x000fe20000000f00 */
[----:B------:R-:W-:Y:S01]  /*3c10*/  IMAD.MOV.U32 R19, RZ, RZ, R4 ;  /* 0x000000ffff137224 */ /* 0x000fe200078e0004 */
[----:B------:R-:W-:Y:S01]  /*3c20*/  IADD3 R4, R27, -0x3f3504f3, RZ ;  /* 0xc0cafb0d1b047810 */ /* 0x000fe20007ffe0ff */
[----:B------:R-:W-:Y:S01]  /*3c30*/  @P0 FMUL R18, R18, 0.25 ;  /* 0x3e80000012120820 */ /* 0x000fe20000400000 */
[----:B------:R-:W-:Y:S01]  /*3c40*/  MOV R153, R67 ;  /* 0x0000004300997202 */ /* 0x000fe20000000f00 */
[----:B------:R-:W-:Y:S01]  /*3c50*/  @P0 FMUL R49, R49, 0.25 ;  /* 0x3e80000031310820 */ /* 0x000fe20000400000 */
[----:B------:R-:W-:Y:S01]  /*3c60*/  MOV R145, R61 ;  /* 0x0000003d00917202 */ /* 0x000fe20000000f00 */
[----:B------:R-:W-:Y:S01]  /*3c70*/  @!P2 FMUL R146, R146, 16777216 ;  /* 0x4b8000009292a820 */ /* 0x000fe20000400000 */
[----:B------:R-:W-:Y:S01]  /*3c80*/  MOV R101, R41 ;  /* 0x0000002900657202 */ /* 0x000fe20000000f00 */
[----:B------:R-:W-:Y:S01]  /*3c90*/  @P0 FMUL R53, R53, 0.25 ;  /* 0x3e80000035350820 */ /* 0x000fe20000400000 */
        /* <DEDUP_REMOVED lines=9> */
[----:B------:R-:W-:Y:S01]  /*3d30*/  IMAD.MOV.U32 R17, RZ, RZ, R7 ;  /* 0x000000ffff117224 */ /* 0x000fe200078e0007 */
[----:B------:R-:W-:Y:S01]  /*3d40*/  MOV R41, R11 ;  /* 0x0000000b00297202 */ /* 0x000fe20000000f00 */
[----:B------:R-:W-:Y:S01]  /*3d50*/  @P0 FMUL R55, R55, 0.25 ;  /* 0x3e80000037370820 */ /* 0x000fe20000400000 */
[----:B------:R-:W-:Y:S01]  /*3d60*/  MOV R29, R6 ;  /* 0x00000006001d7202 */ /* 0x000fe20000000f00 */
[----:B------:R-:W-:Y:S01]  /*3d70*/  @P0 FMUL R17, R17, 0.25 ;  /* 0x3e80000011110820 */ /* 0x000fe20000400000 */
[----:B------:R-:W-:Y:S01]  /*3d80*/  LOP3.LUT R34, R4, 0xff800000, RZ, 0xc0, !PT ;  /* 0xff80000004227812 */ /* 0x000fe200078ec0ff */
[----:B------:R-:W-:Y:S01]  /*3d90*/  @P0 FMUL R41, R41, 0.25 ;  /* 0x3e80000029290820 */ /* 0x000fe20000400000 */
[----:B------:R-:W-:Y:S01]  /*3da0*/  FSEL R4, RZ, -23, P1 ;  /* 0xc1b80000ff047808 */ /* 0x000fe20000800000 */
[----:B------:R-:W-:Y:S01]  /*3db0*/  @P0 FMUL R29, R29, 0.25 ;  /* 0x3e8000001d1d0820 */ /* 0x000fe20000400000 */
[----:B------:R-:W-:Y:S01]  /*3dc0*/  MOV R95, R36 ;  /* 0x00000024005f7202 */ /* 0x000fe20000000f00 */
[----:B------:R-:W-:Y:S01]  /*3dd0*/  @P0 FMUL R67, R67, 0.25 ;  /* 0x3e80000043430820 */ /* 0x000fe20000400000 */
[----:B------:R-:W-:Y:S01]  /*3de0*/  FSETP.GT.AND P1, PT, |R147|, 8.50705917302346158658e+37, PT ;  /* 0x7e8000009300780b */ /* 0x000fe20003f24200 */
[----:B------:R-:W-:Y:S01]  /*3df0*/  @P0 FMUL R83, R83, 0.25 ;  /* 0x3e80000053530820 */ /* 0x000fe20000400000 */
[----:B------:R-:W-:Y:S01]  /*3e00*/  FSETP.GEU.AND P3, PT, R147, 1.175494350822287508e-38, PT ;  /* 0x008000009300780b */ /* 0x000fe20003f6e000 */
[----:B0-----:R-:W-:Y:S01]  /*3e10*/  FFMA.FTZ R36, R9, 1.1920928955078125e-07, R4 ;  /* 0x3400000009247823 */ /* 0x001fe20000010004 */
[----:B------:R-:W-:Y:S01]  /*3e20*/  MOV R141, R63 ;  /* 0x0000003f008d7202 */ /* 0x000fe20000000f00 */
[----:B------:R-:W0:Y:S01]  /*3e30*/  MUFU.RCP R4, R146 ;  /* 0x0000009200047308 */ /* 0x000e220000001000 */
[----:B------:R-:W-:Y:S01]  /*3e40*/  @!P2 FMUL R17, R17, 16777216 ;  /* 0x4b8000001111a820 */ /* 0x000fe20000400000 */
[----:B------:R-:W-:Y:S01]  /*3e50*/  MOV R113, R51 ;  /* 0x0000003300717202 */ /* 0x000fe20000000f00 */
        /* <DEDUP_REMOVED lines=17> */
[----:B------:R-:W-:Y:S01]  /*3f70*/  FSETP.GT.AND P0, PT, |R148|, 8.50705917302346158658e+37, PT ;  /* 0x7e8000009400780b */ /* 0x000fe20003f04200 */
[----:B------:R-:W-:Y:S01]  /*3f80*/  @!P2 FMUL R57, R57, 16777216 ;  /* 0x4b8000003939a820 */ /* 0x000fe20000400000 */
[----:B------:R-:W-:Y:S01]  /*3f90*/  IADD3 R8, R25, -0x3f3504f3, RZ ;  /* 0xc0cafb0d19087810 */ /* 0x000fe20007ffe0ff */
        /* <DEDUP_REMOVED lines=9> */
[C---:B------:R-:W-:Y:S01]  /*4030*/  FSETP.GEU.AND P2, PT, |R147|.reuse, 1.175494350822287508e-38, PT ;  /* 0x008000009300780b */ /* 0x040fe20003f4e200 */
[C---:B------:R-:W-:Y:S01]  /*4040*/  FMUL R26, R147.reuse, 8388608 ;  /* 0x4b000000931a7820 */ /* 0x040fe20000400000 */
[----:B------:R-:W-:Y:S01]  /*4050*/  LOP3.LUT R32, R8, 0xff800000, RZ, 0xc0, !PT ;  /* 0xff80000008207812 */ /* 0x000fe200078ec0ff */
[----:B------:R-:W-:Y:S01]  /*4060*/  IMAD.MOV.U32 R51, RZ, RZ, R13 ;  /* 0x000000ffff337224 */ /* 0x000fe200078e000d */
[----:B------:R-:W-:Y:S01]  /*4070*/  MOV R111, R44 ;  /* 0x0000002c006f7202 */ /* 0x000fe20000000f00 */
[----:B0-----:R-:W-:Y:S01]  /*4080*/  FMUL R42, R4, R31 ;  /* 0x0000001f042a7220 */ /* 0x001fe20000400000 */
[----:B------:R-:W-:Y:S01]  /*4090*/  FSEL R26, R26, R147, !P3 ;  /* 0x000000931a1a7208 */ /* 0x000fe20005800000 */
[----:B------:R-:W-:Y:S01]  /*40a0*/  @P1 FMUL R147, R147, 0.25 ;  /* 0x3e80000093931820 */ /* 0x000fe20000400000 */
[----:B------:R-:W-:Y:S01]  /*40b0*/  MOV R129, R52 ;  /* 0x0000003400817202 */ /* 0x000fe20000000f00 */
[----:B------:R-:W-:Y:S01]  /*40c0*/  @P1 FMUL R35, R35, 0.25 ;  /* 0x3e80000023231820 */ /* 0x000fe20000400000 */
[----:B------:R-:W-:Y:S01]  /*40d0*/  IADD3 R10, R26, -0x3f3504f3, RZ ;  /* 0xc0cafb0d1a0a7810 */ /* 0x000fe20007ffe0ff */
[----:B------:R-:W-:Y:S01]  /*40e0*/  @P1 FMUL R19, R19, 0.25 ;  /* 0x3e80000013131820 */ /* 0x000fe20000400000 */
[----:B------:R-:W-:Y:S01]  /*40f0*/  MOV R121, R48 ;  /* 0x0000003000797202 */ /* 0x000fe20000000f00 */
[----:B------:R-:W-:Y:S01]  /*4100*/  @!P2 FMUL R147, R147, 16777216 ;  /* 0x4b8000009393a820 */ /* 0x000fe20000400000 */
[----:B------:R-:W-:Y:S01]  /*4110*/  LOP3.LUT R33, R10, 0xff800000, RZ, 0xc0, !PT ;  /* 0xff8000000a217812 */ /* 0x000fe200078ec0ff */
[----:B------:R-:W-:Y:S01]  /*4120*/  @P1 FMUL R43, R43, 0.25 ;  /* 0x3e8000002b2b1820 */ /* 0x000fe20000400000 */
[----:B------:R-:W-:Y:S01]  /*4130*/  SHF.L.U32 R10, R0, 0xb, RZ ;  /* 0x0000000b000a7819 */ /* 0x000fe200000006ff */
[----:B------:R-:W-:Y:S01]  /*4140*/  @P1 FMUL R47, R47, 0.25 ;  /* 0x3e8000002f2f1820 */ /* 0x000fe20000400000 */
[----:B------:R-:W-:Y:S01]  /*4150*/  MOV R103, R40 ;  /* 0x0000002800677202 */ /* 0x000fe20000000f00 */
[----:B------:R-:W-:Y:S01]  /*4160*/  @P1 FMUL R51, R51, 0.25 ;  /* 0x3e80000033331820 */ /* 0x000fe20000400000 */
[----:B------:R-:W-:Y:S01]  /*4170*/  LOP3.LUT R13, R10, 0x3000, RZ, 0xc0, !PT ;  /* 0x000030000a0d7812 */ /* 0x000fe200078ec0ff */
[----:B------:R-:W-:Y:S01]  /*4180*/  @P1 FMUL R59, R59, 0.25 ;  /* 0x3e8000003b3b1820 */ /* 0x000fe20000400000 */
[----:B------:R0:W-:Y:S01]  /*4190*/  I2F R8, R32 ;  /* 0x0000002000087306 */ /* 0x0001e20000201400 */
[----:B------:R-:W-:Y:S01]  /*41a0*/  @P1 FMUL R61, R61, 0.25 ;  /* 0x3e8000003d3d1820 */ /* 0x000fe20000400000 */
[----:B------:R-:W-:Y:S01]  /*41b0*/  LEA R22, R128, R13, 0x4 ;  /* 0x0000000d80167211 */ /* 0x000fe200078e20ff */
[----:B------:R-:W-:Y:S01]  /*41c0*/  @P1 FMUL R16, R16, 0.25 ;  /* 0x3e80000010101820 */ /* 0x000fe20000400000 */
[----:B------:R-:W-:Y:S01]  /*41d0*/  FSEL R7, RZ, -23, P4 ;  /* 0xc1b80000ff077808 */ /* 0x000fe20002000000 */
[----:B------:R-:W-:Y:S01]  /*41e0*/  @P1 FMUL R63, R63, 0.25 ;  /* 0x3e8000003f3f1820 */ /* 0x000fe20000400000 */
[----:B------:R-:W-:Y:S01]  /*41f0*/  MOV R159, R64 ;  /* 0x00000040009f7202 */ /* 0x000fe20000000f00 */
[----:B------:R-:W-:Y:S01]  /*4200*/  @P1 FMUL R65, R65, 0.25 ;  /* 0x3e80000041411820 */ /* 0x000fe20000400000 */
[----:B------:R1:W-:Y:S01]  /*4210*/  I2F R11, R33 ;  /* 0x00000021000b7306 */ /* 0x0003e20000201400 */
[----:B------:R-:W-:Y:S01]  /*4220*/  @P1 FMUL R71, R71, 0.25 ;  /* 0x3e80000047471820 */ /* 0x000fe20000400000 */
[----:B0-----:R-:W-:Y:S01]  /*4230*/  IADD3 R32, R25, -R32, RZ ;  /* 0x8000002019207210 */ /* 0x001fe20007ffe0ff */
[----:B------:R-:W-:Y:S01]  /*4240*/  @P1 FMUL R73, R73, 0.25 ;  /* 0x3e80000049491820 */ /* 0x000fe20000400000 */
[----:B------:R-:W-:Y:S01]  /*4250*/  ISETP.GE.U32.AND P4, PT, R27, 0x7f800000, PT ;  /* 0x7f8000001b00780c */ /* 0x000fe20003f86070 */
[----:B------:R-:W-:Y:S01]  /*4260*/  @P1 FMUL R77, R77, 0.25 ;  /* 0x3e8000004d4d1820 */ /* 0x000fe20000400000 */
[----:B------:R-:W-:Y:S01]  /*4270*/  LOP3.LUT R120, R22, 0x20, RZ, 0x3c, !PT ;  /* 0x0000002016787812 */ /* 0x000fe200078e3cff */
[----:B------:R-:W-:Y:S01]  /*4280*/  @P1 FMUL R79, R79, 0.25 ;  /* 0x3e8000004f4f1820 */ /* 0x000fe20000400000 */
[----:B------:R0:W-:Y:S01]  /*4290*/  I2F R10, R34 ;  /* 0x00000022000a7306 */ /* 0x0001e20000201400 */
[----:B------:R-:W-:Y:S01]  /*42a0*/  @P1 FMUL R85, R85, 0.25 ;  /* 0x3e80000055551820 */ /* 0x000fe20000400000 */
[----:B-1----:R-:W-:Y:S01]  /*42b0*/  IADD3 R33, R26, -R33, RZ ;  /* 0x800000211a217210 */ /* 0x002fe20007ffe0ff */
[----:B------:R-:W-:Y:S01]  /*42c0*/  @P1 FMUL R87, R87, 0.25 ;  /* 0x3e80000057571820 */ /* 0x000fe20000400000 */
[----:B------:R-:W-:Y:S01]  /*42d0*/  FSETP.GT.AND P1, PT, |R149|, 8.50705917302346158658e+37, PT ;  /* 0x7e8000009500780b */ /* 0x000fe20003f24200 */
[----:B------:R-:W-:Y:S01]  /*42e0*/  FMUL R54, R4, R55 ;  /* 0x0000003704367220 */ /* 0x000fe20000400000 */
[----:B------:R-:W-:Y:S01]  /*42f0*/  LOP3.LUT R104, R22, 0x60, RZ, 0x3c, !PT ;  /* 0x0000006016687812 */ /* 0x000fe200078e3cff */
[C---:B------:R-:W-:Y:S01]  /*4300*/  FMUL R31, R4.reuse, R57 ;  /* 0x00000039041f7220 */ /* 0x040fe20000400000 */
[----:B------:R-:W-:Y:S01]  /*4310*/  MOV R167, c[0x0][0x1c8] ;  /* 0x0000720000a77a02 */ /* 0x000fe20000000f00 */
[C---:B------:R-:W-:Y:S01]  /*4320*/  FMUL R28, R4.reuse, R17 ;  /* 0x00000011041c7220 */ /* 0x040fe20000400000 */
[----:B0-----:R-:W-:Y:S01]  /*4330*/  IADD3 R34, R27, -R34, RZ ;  /* 0x800000221b227210 */ /* 0x001fe20007ffe0ff */
[----:B------:R-:W-:Y:S01]  /*4340*/  FMUL R29, R4, R29 ;  /* 0x0000001d041d7220 */ /* 0x000fe20000400000 */
[----:B------:R-:W-:Y:S01]  /*4350*/  LOP3.LUT R132, R132, 0x1f8, RZ, 0xc0, !PT ;  /* 0x000001f884847812 */ /* 0x000fe200078ec0ff */
[----:B------:R-:W-:-:S02]  /*4360*/  FMUL R41, R4, R41 ;  /* 0x0000002904297220 */ /* 0x000fc40000400000 */
[C---:B------:R-:W-:Y:S02]  /*4370*/  FMUL R45, R4.reuse, R45 ;  /* 0x0000002d042d7220 */ /* 0x040fe40000400000 */
[C---:B------:R-:W-:Y:S02]  /*4380*/  FMUL R46, R4.reuse, R14 ;  /* 0x0000000e042e7220 */ /* 0x040fe40000400000 */
[C---:B------:R-:W-:Y:S02]  /*4390*/  FMUL R49, R4.reuse, R49 ;  /* 0x0000003104317220 */ /* 0x040fe40000400000 */
[C---:B------:R-:W-:Y:S02]  /*43a0*/  FMUL R50, R4.reuse, R18 ;  /* 0x0000001204327220 */ /* 0x040fe40000400000 */
[C---:B------:R-:W-:Y:S02]  /*43b0*/  FMUL R53, R4.reuse, R53 ;  /* 0x0000003504357220 */ /* 0x040fe40000400000 */
[----:B------:R-:W-:-:S02]  /*43c0*/  FMUL R56, R4, R67 ;  /* 0x0000004304387220 */ /* 0x000fc40000400000 */
[C---:B------:R-:W-:Y:S02]  /*43d0*/  FMUL R55, R4.reuse, R75 ;  /* 0x0000004b04377220 */ /* 0x040fe40000400000 */
[C---:B------:R-:W-:Y:S02]  /*43e0*/  FMUL R58, R4.reuse, R30 ;  /* 0x0000001e043a7220 */ /* 0x040fe40000400000 */
[C---:B------:R-:W-:Y:S02]  /*43f0*/  FMUL R57, R4.reuse, R81 ;  /* 0x0000005104397220 */ /* 0x040fe40000400000 */
[----:B------:R-:W-:Y:S02]  /*4400*/  FMUL R60, R4, R83 ;  /* 0x00000053043c7220 */ /* 0x000fe40000400000 */
[----:B------:R-:W0:Y:S01]  /*4410*/  MUFU.RCP R4, R147 ;  /* 0x0000009300047308 */ /* 0x000e220000001000 */
[----:B------:R-:W-:Y:S02]  /*4420*/  @!P2 FMUL R35, R35, 16777216 ;  /* 0x4b8000002323a820 */ /* 0x000fe40000400000 */
[----:B------:R-:W-:-:S02]  /*4430*/  @!P2 FMUL R19, R19, 16777216 ;  /* 0x4b8000001313a820 */ /* 0x000fc40000400000 */
[----:B------:R-:W-:Y:S02]  /*4440*/  @!P2 FMUL R43, R43, 16777216 ;  /* 0x4b8000002b2ba820 */ /* 0x000fe40000400000 */
[----:B------:R-:W-:Y:S02]  /*4450*/  @!P2 FMUL R47, R47, 16777216 ;  /* 0x4b8000002f2fa820 */ /* 0x000fe40000400000 */
[----:B------:R-:W-:Y:S02]  /*4460*/  @!P2 FMUL R51, R51, 16777216 ;  /* 0x4b8000003333a820 */ /* 0x000fe40000400000 */
[----:B------:R-:W-:Y:S02]  /*4470*/  @!P2 FMUL R59, R59, 16777216 ;  /* 0x4b8000003b3ba820 */ /* 0x000fe40000400000 */
        /* <DEDUP_REMOVED lines=9> */
[----:B------:R-:W-:Y:S01]  /*4510*/  @!P2 FMUL R87, R87, 16777216 ;  /* 0x4b8000005757a820 */ /* 0x000fe20000400000 */
[C---:B------:R-:W-:Y:S01]  /*4520*/  FSETP.GEU.AND P2, PT, |R148|.reuse, 1.175494350822287508e-38, PT ;  /* 0x008000009400780b */ /* 0x040fe20003f4e200 */
[----:B------:R-:W-:Y:S02]  /*4530*/  IMAD R6, R119, c[0x0][0x1c4], RZ ;  /* 0x0000710077067a24 */ /* 0x000fe400078e02ff */
[----:B------:R-:W-:Y:S02]  /*4540*/  @P0 FMUL R148, R148, 0.25 ;  /* 0x3e80000094940820 */ /* 0x000fe40000400000 */
[C---:B------:R-:W-:Y:S01]  /*4550*/  IMAD.HI R13, R6.reuse, 0x2, RZ ;  /* 0x00000002060d7827 */ /* 0x040fe200078e02ff */
[----:B------:R-:W-:Y:S02]  /*4560*/  SHF.L.U32 R21, R6, 0x1, RZ ;  /* 0x0000000106157819 */ /* 0x000fe400000006ff */
[----:B------:R-:W-:Y:S01]  /*4570*/  FSEL R6, RZ, -23, P3 ;  /* 0xc1b80000ff067808 */ /* 0x000fe20001800000 */
[C---:B0-----:R-:W-:Y:S01]  /*4580*/  FMUL R44, R4.reuse, R47 ;  /* 0x0000002f042c7220 */ /* 0x041fe20000400000 */
[----:B------:R-:W-:Y:S01]  /*4590*/  IADD3 R20, P5, P6, R21, c[0x0][0x178], R20 ;  /* 0x00005e0015147a10 */ /* 0x000fe20007ebe014 */
[----:B------:R-:W-:Y:S01]  /*45a0*/  FMUL R40, R4, R19 ;  /* 0x0000001304287220 */ /* 0x000fe20000400000 */
[----:B------:R-:W-:Y:S01]  /*45b0*/  FSETP.NEU.AND P3, PT, R24, RZ, PT ;  /* 0x000000ff1800720b */ /* 0x000fe20003f6d000 */
[----:B------:R-:W-:Y:S01]  /*45c0*/  @!P2 FMUL R148, R148, 16777216 ;  /* 0x4b8000009494a820 */ /* 0x000fe20000400000 */
[----:B------:R-:W-:Y:S01]  /*45d0*/  IADD3.X R21, R13, c[0x0][0x17c], R12, P5, P6 ;  /* 0x00005f000d157a10 */ /* 0x000fe20002fec40c */
[----:B------:R-:W-:Y:S01]  /*45e0*/  FMUL R47, R4, R51 ;  /* 0x00000033042f7220 */ /* 0x000fe20000400000 */
[----:B------:R-:W-:Y:S01]  /*45f0*/  ISETP.GE.U32.AND P5, PT, R26, 0x7f800000, PT ;  /* 0x7f8000001a00780c */ /* 0x000fe20003fa6070 */
        /* <DEDUP_REMOVED lines=10> */
[----:B------:R-:W-:Y:S01]  /*46a0*/  FMUL R16, R4, R79 ;  /* 0x0000004f04107220 */ /* 0x000fe20000400000 */
[----:B------:R-:W-:Y:S01]  /*46b0*/  F2FP.BF16.PACK_AB R14, R14, R19 ;  /* 0x000000130e0e723e */ /* 0x000fe200000010ff */
[C---:B------:R-:W-:Y:S02]  /*46c0*/  FMUL R12, R4.reuse, R85 ;  /* 0x00000055040c7220 */ /* 0x040fe40000400000 */
[----:B------:R-:W-:Y:S01]  /*46d0*/  FMUL R59, R4, R87 ;  /* 0x00000057043b7220 */ /* 0x000fe20000400000 */
[----:B------:R-:W-:Y:S01]  /*46e0*/  F2FP.BF16.PACK_AB R13, R13, R16 ;  /* 0x000000100d0d723e */ /* 0x000fe200000010ff */
[----:B------:R-:W-:Y:S01]  /*46f0*/  @P0 FMUL R89, R89, 0.25 ;  /* 0x3e80000059590820 */ /* 0x000fe20000400000 */
[----:B------:R-:W0:Y:S01]  /*4700*/  MUFU.RCP R4, R148 ;  /* 0x0000009400047308 */ /* 0x000e220000001000 */
[----:B------:R-:W-:Y:S01]  /*4710*/  @P0 FMUL R91, R91, 0.25 ;  /* 0x3e8000005b5b0820 */ /* 0x000fe20000400000 */
[----:B------:R-:W-:Y:S01]  /*4720*/  IADD3 R16, R24, -R15, RZ ;  /* 0x8000000f18107210 */ /* 0x000fe20007ffe0ff */
[----:B------:R-:W-:Y:S01]  /*4730*/  @P0 FMUL R97, R97, 0.25 ;  /* 0x3e80000061610820 */ /* 0x000fe20000400000 */
[----:B------:R-:W-:Y:S01]  /*4740*/  F2FP.BF16.PACK_AB R12, R12, R59 ;  /* 0x0000003b0c0c723e */ /* 0x000fe200000010ff */
[----:B------:R-:W-:Y:S01]  /*4750*/  @P0 FMUL R99, R99, 0.25 ;  /* 0x3e80000063630820 */ /* 0x000fe20000400000 */
[----:B------:R-:W-:Y:S01]  /*4760*/  MOV R59, 0x3dc6b27f ;  /* 0x3dc6b27f003b7802 */ /* 0x000fe20000000f00 */
[----:B------:R-:W-:Y:S01]  /*4770*/  @P0 FMUL R105, R105, 0.25 ;  /* 0x3e80000069690820 */ /* 0x000fe20000400000 */
[----:B------:R-:W-:Y:S01]  /*4780*/  F2FP.BF16.PACK_AB R15, R17, R18 ;  /* 0x00000012110f723e */ /* 0x000fe200000010ff */
[----:B------:R-:W-:Y:S01]  /*4790*/  @P0 FMUL R107, R107, 0.25 ;  /* 0x3e8000006b6b0820 */ /* 0x000fe20000400000 */
[----:B------:R-:W-:Y:S01]  /*47a0*/  F2FP.BF16.PACK_AB R18, R31, R56 ;  /* 0x000000381f12723e */ /* 0x000fe200000010ff */
[----:B------:R-:W-:Y:S01]  /*47b0*/  @P0 FMUL R113, R113, 0.25 ;  /* 0x3e80000071710820 */ /* 0x000fe20000400000 */
[----:B------:R-:W-:Y:S01]  /*47c0*/  F2FP.BF16.PACK_AB R17, R55, R58 ;  /* 0x0000003a3711723e */ /* 0x000fe200000010ff */
[----:B------:R-:W-:Y:S01]  /*47d0*/  @P0 FMUL R115, R115, 0.25 ;  /* 0x3e80000073730820 */ /* 0x000fe20000400000 */
[----:B------:R-:W-:Y:S01]  /*47e0*/  STS.128 [R23+0x800], R12 ;  /* 0x0008000c17007388 */ /* 0x000fe20000000c00 */
[----:B------:R-:W-:-:S02]  /*47f0*/  @P0 FMUL R123, R123, 0.25 ;  /* 0x3e8000007b7b0820 */ /* 0x000fc40000400000 */
[----:B------:R-:W-:Y:S02]  /*4800*/  @P0 FMUL R125, R125, 0.25 ;  /* 0x3e8000007d7d0820 */ /* 0x000fe40000400000 */
[----:B------:R-:W-:Y:S02]  /*4810*/  @P0 FMUL R131, R131, 0.25 ;  /* 0x3e80000083830820 */ /* 0x000fe40000400000 */
[----:B------:R-:W-:Y:S02]  /*4820*/  @P0 FMUL R135, R135, 0.25 ;  /* 0x3e80000087870820 */ /* 0x000fe40000400000 */
[----:B------:R-:W-:Y:S02]  /*4830*/  @P0 FMUL R141, R141, 0.25 ;  /* 0x3e8000008d8d0820 */ /* 0x000fe40000400000 */
[----:B------:R-:W-:Y:S02]  /*4840*/  @P0 FMUL R143, R143, 0.25 ;  /* 0x3e8000008f8f0820 */ /* 0x000fe40000400000 */
[----:B------:R-:W-:-:S02]  /*4850*/  @P0 FMUL R153, R153, 0.25 ;  /* 0x3e80000099990820 */ /* 0x000fc40000400000 */
[----:B------:R-:W-:Y:S01]  /*4860*/  @P0 FMUL R155, R155, 0.25 ;  /* 0x3e8000009b9b0820 */ /* 0x000fe20000400000 */
[C---:B------:R-:W-:Y:S01]  /*4870*/  FSETP.GEU.AND P0, PT, |R149|.reuse, 1.175494350822287508e-38, PT ;  /* 0x008000009500780b */ /* 0x040fe20003f0e200 */
[----:B------:R-:W-:Y:S02]  /*4880*/  @P1 FMUL R149, R149, 0.25 ;  /* 0x3e80000095951820 */ /* 0x000fe40000400000 */
        /* <DEDUP_REMOVED lines=15> */
[----:B------:R-:W-:Y:S01]  /*4980*/  @!P2 FMUL R155, R155, 16777216 ;  /* 0x4b8000009b9ba820 */ /* 0x000fe20000400000 */
[----:B------:R-:W-:Y:S01]  /*4990*/  FSETP.NEU.AND P2, PT, R25, RZ, PT ;  /* 0x000000ff1900720b */ /* 0x000fe20003f4d000 */
[----:B------:R-:W-:-:S02]  /*49a0*/  @!P0 FMUL R149, R149, 16777216 ;  /* 0x4b80000095958820 */ /* 0x000fc40000400000 */
[----:B------:R-:W-:Y:S02]  /*49b0*/  FFMA.FTZ R37, R8, 1.1920928955078125e-07, R5 ;  /* 0x3400000008257823 */ /* 0x000fe40000010005 */
[----:B------:R-:W-:Y:S02]  /*49c0*/  FFMA.FTZ R38, R11, 1.1920928955078125e-07, R6 ;  /* 0x340000000b267823 */ /* 0x000fe40000010006 */
[----:B------:R-:W-:Y:S02]  /*49d0*/  FFMA.FTZ R39, R10, 1.1920928955078125e-07, R7 ;  /* 0x340000000a277823 */ /* 0x000fe40000010007 */
[C---:B0-----:R-:W-:Y:S02]  /*49e0*/  FMUL R61, R4.reuse, R89 ;  /* 0x00000059043d7220 */ /* 0x041fe40000400000 */
[C---:B------:R-:W-:Y:S02]  /*49f0*/  FMUL R62, R4.reuse, R91 ;  /* 0x0000005b043e7220 */ /* 0x040fe40000400000 */
[----:B------:R-:W-:-:S02]  /*4a00*/  FMUL R65, R4, R97 ;  /* 0x0000006104417220 */ /* 0x000fc40000400000 */
[C---:B------:R-:W-:Y:S01]  /*4a10*/  FMUL R66, R4.reuse, R99 ;  /* 0x0000006304427220 */ /* 0x040fe20000400000 */
[----:B------:R-:W-:Y:S01]  /*4a20*/  SHF.L.U32 R99, R167, 0x5, RZ ;  /* 0x00000005a7637819 */ /* 0x000fe200000006ff */
[----:B------:R-:W-:Y:S01]  /*4a30*/  FMUL R71, R4, R105 ;  /* 0x0000006904477220 */ /* 0x000fe20000400000 */
[----:B------:R-:W-:Y:S01]  /*4a40*/  LOP3.LUT R105, R22, 0x40, RZ, 0x3c, !PT ;  /* 0x0000004016697812 */ /* 0x000fe200078e3cff */
[C---:B------:R-:W-:Y:S02]  /*4a50*/  FMUL R72, R4.reuse, R107 ;  /* 0x0000006b04487220 */ /* 0x040fe40000400000 */
[C---:B------:R-:W-:Y:S02]  /*4a60*/  FMUL R75, R4.reuse, R113 ;  /* 0x00000071044b7220 */ /* 0x040fe40000400000 */
[C---:B------:R-:W-:Y:S02]  /*4a70*/  FMUL R76, R4.reuse, R115 ;  /* 0x00000073044c7220 */ /* 0x040fe40000400000 */
[----:B------:R-:W-:-:S02]  /*4a80*/  FMUL R11, R4, R123 ;  /* 0x0000007b040b7220 */ /* 0x000fc40000400000 */
[C---:B------:R-:W-:Y:S01]  /*4a90*/  FMUL R30, R4.reuse, R125 ;  /* 0x0000007d041e7220 */ /* 0x040fe20000400000 */
[----:B------:R-:W-:Y:S01]  /*4aa0*/  F2FP.BF16.PACK_AB R76, R75, R76 ;  /* 0x0000004c4b4c723e */ /* 0x000fe200000010ff */
[C---:B------:R-:W-:Y:S02]  /*4ab0*/  FMUL R10, R4.reuse, R131 ;  /* 0x00000083040a7220 */ /* 0x040fe40000400000 */
[C---:B------:R-:W-:Y:S01]  /*4ac0*/  FMUL R79, R4.reuse, R135 ;  /* 0x00000087044f7220 */ /* 0x040fe20000400000 */
[----:B------:R-:W-:Y:S01]  /*4ad0*/  F2FP.BF16.PACK_AB R11, R11, R30 ;  /* 0x0000001e0b0b723e */ /* 0x000fe200000010ff */
[C---:B------:R-:W-:Y:S02]  /*4ae0*/  FMUL R9, R4.reuse, R141 ;  /* 0x0000008d04097220 */ /* 0x040fe40000400000 */
[----:B------:R-:W-:Y:S01]  /*4af0*/  FMUL R82, R4, R143 ;  /* 0x0000008f04527220 */ /* 0x000fe20000400000 */
[----:B------:R-:W-:Y:S01]  /*4b00*/  F2FP.BF16.PACK_AB R10, R10, R79 ;  /* 0x0000004f0a0a723e */ /* 0x000fe200000010ff */
[C---:B------:R-:W-:Y:S01]  /*4b10*/  FMUL R8, R4.reuse, R153 ;  /* 0x0000009904087220 */ /* 0x040fe20000400000 */
[----:B------:R-:W-:Y:S01]  /*4b20*/  F2FP.BF16.PACK_AB R79, R61, R62 ;  /* 0x0000003e3d4f723e */ /* 0x000fe200000010ff */
[----:B------:R-:W-:Y:S01]  /*4b30*/  FMUL R83, R4, R155 ;  /* 0x0000009b04537220 */ /* 0x000fe20000400000 */
[----:B------:R-:W-:Y:S01]  /*4b40*/  F2FP.BF16.PACK_AB R9, R9, R82 ;  /* 0x000000520909723e */ /* 0x000fe200000010ff */
[----:B------:R-:W0:Y:S01]  /*4b50*/  MUFU.RCP R4, R149 ;  /* 0x0000009500047308 */ /* 0x000e220000001000 */
[----:B------:R-:W-:Y:S01]  /*4b60*/  @P1 FMUL R127, R127, 0.25 ;  /* 0x3e8000007f7f1820 */ /* 0x000fe20000400000 */
[----:B------:R-:W-:Y:S01]  /*4b70*/  F2FP.BF16.PACK_AB R61, R47, R48 ;  /* 0x000000302f3d723e */ /* 0x000fe200000010ff */
[----:B------:R-:W-:Y:S01]  /*4b80*/  @P1 FMUL R129, R129, 0.25 ;  /* 0x3e80000081811820 */ /* 0x000fe20000400000 */
[----:B------:R-:W-:Y:S01]  /*4b90*/  F2FP.BF16.PACK_AB R8, R8, R83 ;  /* 0x000000530808723e */ /* 0x000fe200000010ff */
[----:B------:R-:W-:Y:S01]  /*4ba0*/  @P1 FMUL R137, R137, 0.25 ;  /* 0x3e80000089891820 */ /* 0x000fe20000400000 */
[----:B------:R-:W-:Y:S01]  /*4bb0*/  F2FP.BF16.PACK_AB R62, R43, R44 ;  /* 0x0000002c2b3e723e */ /* 0x000fe200000010ff */
[----:B------:R-:W-:-:S02]  /*4bc0*/  @P1 FMUL R139, R139, 0.25 ;  /* 0x3e8000008b8b1820 */ /* 0x000fc40000400000 */
[----:B------:R-:W-:Y:S01]  /*4bd0*/  @P1 FMUL R145, R145, 0.25 ;  /* 0x3e80000091911820 */ /* 0x000fe20000400000 */
[----:B------:R-:W-:Y:S01]  /*4be0*/  STS.128 [R23+0x80], R8 ;  /* 0x0000800817007388 */ /* 0x000fe20000000c00 */
[----:B------:R-:W-:Y:S02]  /*4bf0*/  @P1 FMUL R151, R151, 0.25 ;  /* 0x3e80000097971820 */ /* 0x000fe40000400000 */
[----:B------:R-:W-:Y:S02]  /*4c00*/  @P1 FMUL R157, R157, 0.25 ;  /* 0x3e8000009d9d1820 */ /* 0x000fe40000400000 */
[----:B------:R-:W-:Y:S02]  /*4c10*/  @P1 FMUL R159, R159, 0.25 ;  /* 0x3e8000009f9f1820 */ /* 0x000fe40000400000 */
[----:B------:R-:W-:Y:S02]  /*4c20*/  @P1 FMUL R93, R93, 0.25 ;  /* 0x3e8000005d5d1820 */ /* 0x000fe40000400000 */
[----:B------:R-:W-:-:S02]  /*4c30*/  @P1 FMUL R95, R95, 0.25 ;  /* 0x3e8000005f5f1820 */ /* 0x000fc40000400000 */
[----:B------:R-:W-:Y:S02]  /*4c40*/  @P1 FMUL R101, R101, 0.25 ;  /* 0x3e80000065651820 */ /* 0x000fe40000400000 */
[----:B------:R-:W-:Y:S02]  /*4c50*/  @P1 FMUL R103, R103, 0.25 ;  /* 0x3e80000067671820 */ /* 0x000fe40000400000 */
[----:B------:R-:W-:Y:S02]  /*4c60*/  @P1 FMUL R109, R109, 0.25 ;  /* 0x3e8000006d6d1820 */ /* 0x000fe40000400000 */
[----:B------:R-:W-:Y:S02]  /*4c70*/  @P1 FMUL R111, R111, 0.25 ;  /* 0x3e8000006f6f1820 */ /* 0x000fe40000400000 */
[----:B------:R-:W-:Y:S02]  /*4c80*/  @P1 FMUL R117, R117, 0.25 ;  /* 0x3e80000075751820 */ /* 0x000fe40000400000 */
[----:B------:R-:W-:Y:S01]  /*4c90*/  @P1 FMUL R121, R121, 0.25 ;  /* 0x3e80000079791820 */ /* 0x000fe20000400000 */
[----:B------:R-:W-:Y:S01]  /*4ca0*/  ISETP.GE.U32.AND P1, PT, R25, 0x7f800000, PT ;  /* 0x7f8000001900780c */ /* 0x000fe20003f26070 */
        /* <DEDUP_REMOVED lines=15> */
[----:B------:R-:W-:Y:S01]  /*4da0*/  @!P0 FMUL R121, R121, 16777216 ;  /* 0x4b80000079798820 */ /* 0x000fe20000400000 */
[----:B------:R-:W-:Y:S01]  /*4db0*/  ISETP.GE.U32.AND P0, PT, R24, 0x7f800000, PT ;  /* 0x7f8000001800780c */ /* 0x000fe20003f06070 */
[C---:B0-----:R-:W-:Y:S02]  /*4dc0*/  FMUL R7, R4.reuse, R127 ;  /* 0x0000007f04077220 */ /* 0x041fe40000400000 */
[C---:B------:R-:W-:Y:S02]  /*4dd0*/  FMUL R80, R4.reuse, R129 ;  /* 0x0000008104507220 */ /* 0x040fe40000400000 */
[----:B------:R-:W-:-:S02]  /*4de0*/  FMUL R85, R4, R157 ;  /* 0x0000009d04557220 */ /* 0x000fc40000400000 */
[C---:B------:R-:W-:Y:S01]  /*4df0*/  FMUL R86, R4.reuse, R159 ;  /* 0x0000009f04567220 */ /* 0x040fe20000400000 */
[----:B------:R-:W-:Y:S01]  /*4e00*/  F2FP.BF16.PACK_AB R7, R7, R80 ;  /* 0x000000500707723e */ /* 0x000fe200000010ff */
[C---:B------:R-:W-:Y:S02]  /*4e10*/  FMUL R5, R4.reuse, R145 ;  /* 0x0000009104057220 */ /* 0x040fe40000400000 */
[C---:B------:R-:W-:Y:S02]  /*4e20*/  FMUL R84, R4.reuse, R151 ;  /* 0x0000009704547220 */ /* 0x040fe40000400000 */
[C---:B------:R-:W-:Y:S02]  /*4e30*/  FMUL R6, R4.reuse, R137 ;  /* 0x0000008904067220 */ /* 0x040fe40000400000 */
[C---:B------:R-:W-:Y:S01]  /*4e40*/  FMUL R81, R4.reuse, R139 ;  /* 0x0000008b04517220 */ /* 0x040fe20000400000 */
[----:B------:R-:W-:Y:S01]  /*4e50*/  F2FP.BF16.PACK_AB R5, R5, R84 ;  /* 0x000000540505723e */ /* 0x000fe200000010ff */
[----:B------:R-:W-:-:S02]  /*4e60*/  FMUL R63, R4, R93 ;  /* 0x0000005d043f7220 */ /* 0x000fc40000400000 */
[----:B------:R-:W-:Y:S01]  /*4e70*/  FMUL R64, R4, R95 ;  /* 0x0000005f04407220 */ /* 0x000fe20000400000 */
[----:B------:R-:W-:Y:S01]  /*4e80*/  F2FP.BF16.PACK_AB R6, R6, R81 ;  /* 0x000000510606723e */ /* 0x000fe200000010ff */
[C---:B------:R-:W-:Y:S01]  /*4e90*/  FMUL R67, R4.reuse, R101 ;  /* 0x0000006504437220 */ /* 0x040fe20000400000 */
[----:B------:R-:W-:Y:S01]  /*4ea0*/  SHF.L.U32 R101, R167, 0x1, RZ ;  /* 0x00000001a7657819 */ /* 0x000fe200000006ff */
[C---:B------:R-:W-:Y:S02]  /*4eb0*/  FMUL R70, R4.reuse, R103 ;  /* 0x0000006704467220 */ /* 0x040fe40000400000 */
[C---:B------:R-:W-:Y:S02]  /*4ec0*/  FMUL R73, R4.reuse, R109 ;  /* 0x0000006d04497220 */ /* 0x040fe40000400000 */
[C---:B------:R-:W-:Y:S01]  /*4ed0*/  FMUL R74, R4.reuse, R111 ;  /* 0x0000006f044a7220 */ /* 0x040fe20000400000 */
[----:B------:R-:W-:Y:S01]  /*4ee0*/  F2FP.BF16.PACK_AB R58, R67, R70 ;  /* 0x00000046433a723e */ /* 0x000fe200000010ff */
[----:B------:R-:W-:Y:S01]  /*4ef0*/  FMUL R77, R4, R117 ;  /* 0x00000075044d7220 */ /* 0x000fe20000400000 */
[----:B------:R-:W-:Y:S01]  /*4f00*/  F2FP.BF16.PACK_AB R67, R28, R29 ;  /* 0x0000001d1c43723e */ /* 0x000fe200000010ff */
[----:B------:R-:W-:Y:S01]  /*4f10*/  FMUL R78, R4, R121 ;  /* 0x00000079044e7220 */ /* 0x000fe20000400000 */
[----:B------:R-:W-:Y:S01]  /*4f20*/  F2FP.BF16.PACK_AB R4, R85, R86 ;  /* 0x000000565504723e */ /* 0x000fe200000010ff */
[----:B------:R-:W-:Y:S01]  /*4f30*/  FADD R30, R16, -1 ;  /* 0xbf800000101e7421 */ /* 0x000fe20000000000 */
[----:B------:R-:W-:Y:S01]  /*4f40*/  F2FP.BF16.PACK_AB R16, R57, R60 ;  /* 0x0000003c3910723e */ /* 0x000fe200000010ff */
[----:B------:R-:W-:Y:S01]  /*4f50*/  FADD R32, R32, -1 ;  /* 0xbf80000020207421 */ /* 0x000fe20000000000 */
[----:B------:R-:W-:Y:S01]  /*4f60*/  F2FP.BF16.PACK_AB R56, R77, R78 ;  /* 0x0000004e4d38723e */ /* 0x000fe200000010ff */
[----:B------:R0:W-:Y:S01]  /*4f70*/  STS.128 [R23], R4 ;  /* 0x0000000417007388 */ /* 0x0001e20000000c00 */
[----:B------:R-:W-:Y:S01]  /*4f80*/  FFMA.FTZ R19, R30, R59, -0.16845393180847167969 ;  /* 0xbe2c7f301e137423 */ /* 0x000fe2000001003b */
[----:B------:R-:W-:Y:S01]  /*4f90*/  F2FP.BF16.PACK_AB R78, R65, R66 ;  /* 0x00000042414e723e */ /* 0x000fe200000010ff */
[----:B------:R-:W-:Y:S01]  /*4fa0*/  FADD R33, R33, -1 ;  /* 0xbf80000021217421 */ /* 0x000fe20000000000 */
[----:B------:R-:W-:Y:S01]  /*4fb0*/  F2FP.BF16.PACK_AB R60, R51, R52 ;  /* 0x00000034333c723e */ /* 0x000fe200000010ff */
[----:B------:R-:W-:Y:S01]  /*4fc0*/  FADD R34, R34, -1 ;  /* 0xbf80000022227421 */ /* 0x000fe20000000000 */
[----:B------:R-:W-:Y:S01]  /*4fd0*/  F2FP.BF16.PACK_AB R65, R45, R46 ;  /* 0x0000002e2d41723e */ /* 0x000fe200000010ff */
[C---:B------:R-:W-:Y:S01]  /*4fe0*/  FFMA.FTZ R31, R30.reuse, R19, 0.1716887056827545166 ;  /* 0x3e2fcf2a1e1f7423 */ /* 0x040fe20000010013 */
[----:B------:R-:W-:Y:S01]  /*4ff0*/  F2FP.BF16.PACK_AB R19, R53, R54 ;  /* 0x000000363513723e */ /* 0x000fe200000010ff */
[----:B------:R-:W-:Y:S01]  /*5000*/  IMAD R47, R167, 0xa, RZ ;  /* 0x0000000aa72f7824 */ /* 0x000fe200078e02ff */
[----:B------:R-:W-:Y:S01]  /*5010*/  F2FP.BF16.PACK_AB R66, R41, R42 ;  /* 0x0000002a2942723e */ /* 0x000fe200000010ff */
[----:B------:R-:W-:Y:S01]  /*5020*/  FFMA.FTZ R31, R30, R31, -0.17900948226451873779 ;  /* 0xbe374e431e1f7423 */ /* 0x000fe2000001001f */
[----:B------:R-:W-:Y:S01]  /*5030*/  F2FP.BF16.PACK_AB R77, R71, R72 ;  /* 0x00000048474d723e */ /* 0x000fe200000010ff */
[----:B------:R-:W-:Y:S01]  /*5040*/  STS.128 [R23+0x880], R16 ;  /* 0x0008801017007388 */ /* 0x000fe20000000c00 */
[----:B------:R-:W-:Y:S01]  /*5050*/  IMAD R51, R167, 0xc, RZ ;  /* 0x0000000ca7337824 */ /* 0x000fe200078e02ff */
[----:B------:R-:W-:Y:S01]  /*5060*/  F2FP.BF16.PACK_AB R57, R73, R74 ;  /* 0x0000004a4939723e */ /* 0x000fe200000010ff */
[CC--:B0-----:R-:W-:Y:S01]  /*5070*/  FFMA.FTZ R5, R32.reuse, R59.reuse, -0.16845393180847167969 ;  /* 0xbe2c7f3020057423 */ /* 0x0c1fe2000001003b */
[----:B------:R-:W-:Y:S01]  /*5080*/  BAR.SYNC.DEFER_BLOCKING 0x0 ;  /* 0x0000000000007b1d */ /* 0x000fe20000010000 */
[----:B------:R-:W-:Y:S01]  /*5090*/  FFMA.FTZ R4, R33, R59, -0.16845393180847167969 ;  /* 0xbe2c7f3021047423 */ /* 0x000fe2000001003b */
[----:B------:R-:W-:Y:S01]  /*50a0*/  @P4 MOV R6, 0x7f800000 ;  /* 0x7f80000000064802 */ /* 0x000fe20000000f00 */
[----:B------:R-:W-:-:S02]  /*50b0*/  FFMA.FTZ R5, R32, R5, 0.1716887056827545166 ;  /* 0x3e2fcf2a20057423 */ /* 0x000fc40000010005 */
[----:B------:R-:W-:Y:S01]  /*50c0*/  FFMA.FTZ R7, R34, R59, -0.16845393180847167969 ;  /* 0xbe2c7f3022077423 */ /* 0x000fe2000001003b */
[----:B------:R-:W-:Y:S01]  /*50d0*/  F2FP.BF16.PACK_AB R59, R63, R64 ;  /* 0x000000403f3b723e */ /* 0x000fe200000010ff */
[----:B------:R-:W-:Y:S01]  /*50e0*/  FFMA.FTZ R5, R32, R5, -0.17900948226451873779 ;  /* 0xbe374e4320057423 */ /* 0x000fe20000010005 */
[----:B------:R-:W-:Y:S01]  /*50f0*/  F2FP.BF16.PACK_AB R63, R35, R40 ;  /* 0x00000028233f723e */ /* 0x000fe200000010ff */
[----:B------:R-:W-:Y:S01]  /*5100*/  FFMA.FTZ R4, R33, R4, 0.1716887056827545166 ;  /* 0x3e2fcf2a21047423 */ /* 0x000fe20000010004 */
[----:B------:R-:W-:Y:S01]  /*5110*/  F2FP.BF16.PACK_AB R64, R49, R50 ;  /* 0x000000323140723e */ /* 0x000fe200000010ff */
[----:B------:R-:W-:Y:S02]  /*5120*/  FFMA.FTZ R7, R34, R7, 0.1716887056827545166 ;  /* 0x3e2fcf2a22077423 */ /* 0x000fe40000010007 */
[----:B------:R-:W-:Y:S02]  /*5130*/  FFMA.FTZ R31, R30, R31, 0.20512372255325317383 ;  /* 0x3e520bf41e1f7423 */ /* 0x000fe4000001001f */
[----:B------:R-:W-:-:S02]  /*5140*/  FFMA.FTZ R5, R32, R5, 0.20512372255325317383 ;  /* 0x3e520bf420057423 */ /* 0x000fc40000010005 */
[C---:B------:R-:W-:Y:S02]  /*5150*/  FFMA.FTZ R4, R33.reuse, R4, -0.17900948226451873779 ;  /* 0xbe374e4321047423 */ /* 0x040fe40000010004 */
[----:B------:R-:W-:Y:S02]  /*5160*/  FFMA.FTZ R7, R34, R7, -0.17900948226451873779 ;  /* 0xbe374e4322077423 */ /* 0x000fe40000010007 */
[----:B------:R-:W-:Y:S02]  /*5170*/  FFMA.FTZ R31, R30, R31, -0.24046532809734344482 ;  /* 0xbe763c8b1e1f7423 */ /* 0x000fe4000001001f */
[----:B------:R-:W-:Y:S01]  /*5180*/  FFMA.FTZ R5, R32, R5, -0.24046532809734344482 ;  /* 0xbe763c8b20057423 */ /* 0x000fe20000010005 */
[----:B------:R-:W0:Y:S01]  /*5190*/  LDS.128 R16, [R22] ;  /* 0x0000000016107984 */ /* 0x000e220000000c00 */
[----:B------:R-:W-:Y:S02]  /*51a0*/  FFMA.FTZ R4, R33, R4, 0.20512372255325317383 ;  /* 0x3e520bf421047423 */ /* 0x000fe40000010004 */
[----:B------:R-:W-:Y:S01]  /*51b0*/  FFMA.FTZ R7, R34, R7, 0.20512372255325317383 ;  /* 0x3e520bf422077423 */ /* 0x000fe20000010007 */
[----:B------:R-:W1:Y:S01]  /*51c0*/  LDS.128 R12, [R120] ;  /* 0x00000000780c7984 */ /* 0x000e620000000c00 */
[----:B------:R-:W-:-:S02]  /*51d0*/  FFMA.FTZ R31, R30, R31, 0.28857114911079406738 ;  /* 0x3e93bf991e1f7423 */ /* 0x000fc4000001001f */
[----:B------:R-:W-:Y:S01]  /*51e0*/  FFMA.FTZ R5, R32, R5, 0.28857114911079406738 ;  /* 0x3e93bf9920057423 */ /* 0x000fe20000010005 */
[----:B------:R-:W2:Y:S01]  /*51f0*/  LDS.128 R8, [R105] ;  /* 0x0000000069087984 */ /* 0x000ea20000000c00 */
[C---:B------:R-:W-:Y:S02]  /*5200*/  FFMA.FTZ R4, R33.reuse, R4, -0.24046532809734344482 ;  /* 0xbe763c8b21047423 */ /* 0x040fe40000010004 */
[----:B------:R-:W-:Y:S02]  /*5210*/  FFMA.FTZ R7, R34, R7, -0.24046532809734344482 ;  /* 0xbe763c8b22077423 */ /* 0x000fe40000010007 */
[----:B------:R-:W-:Y:S02]  /*5220*/  FFMA.FTZ R31, R30, R31, -0.36067417263984680176 ;  /* 0xbeb8aa491e1f7423 */ /* 0x000fe4000001001f */
[----:B------:R-:W-:Y:S02]  /*5230*/  FFMA.FTZ R5, R32, R5, -0.36067417263984680176 ;  /* 0xbeb8aa4920057423 */ /* 0x000fe40000010005 */
[----:B------:R-:W-:-:S02]  /*5240*/  FFMA.FTZ R4, R33, R4, 0.28857114911079406738 ;  /* 0x3e93bf9921047423 */ /* 0x000fc40000010004 */
[----:B------:R-:W-:Y:S02]  /*5250*/  FFMA.FTZ R7, R34, R7, 0.28857114911079406738 ;  /* 0x3e93bf9922077423 */ /* 0x000fe40000010007 */
[----:B------:R-:W-:Y:S02]  /*5260*/  FFMA.FTZ R31, R30, R31, 0.48089820146560668945 ;  /* 0x3ef6384a1e1f7423 */ /* 0x000fe4000001001f */
[----:B------:R-:W-:Y:S02]  /*5270*/  FFMA.FTZ R5, R32, R5, 0.48089820146560668945 ;  /* 0x3ef6384a20057423 */ /* 0x000fe40000010005 */
[----:B------:R-:W-:Y:S02]  /*5280*/  FFMA.FTZ R4, R33, R4, -0.36067417263984680176 ;  /* 0xbeb8aa4921047423 */ /* 0x000fe40000010004 */
[----:B------:R-:W-:Y:S02]  /*5290*/  FFMA.FTZ R7, R34, R7, -0.36067417263984680176 ;  /* 0xbeb8aa4922077423 */ /* 0x000fe40000010007 */
[----:B------:R-:W-:-:S02]  /*52a0*/  FFMA.FTZ R31, R30, R31, -0.72134751081466674805 ;  /* 0xbf38aa3b1e1f7423 */ /* 0x000fc4000001001f */
[----:B------:R-:W-:Y:S02]  /*52b0*/  FFMA.FTZ R5, R32, R5, -0.72134751081466674805 ;  /* 0xbf38aa3b20057423 */ /* 0x000fe40000010005 */
[C---:B------:R-:W-:Y:S02]  /*52c0*/  FFMA.FTZ R4, R33.reuse, R4, 0.48089820146560668945 ;  /* 0x3ef6384a21047423 */ /* 0x040fe40000010004 */
[----:B------:R-:W-:Y:S02]  /*52d0*/  FFMA.FTZ R7, R34, R7, 0.48089820146560668945 ;  /* 0x3ef6384a22077423 */ /* 0x000fe40000010007 */
[----:B------:R-:W-:Y:S02]  /*52e0*/  FMUL R31, R30, R31 ;  /* 0x0000001f1e1f7220 */ /* 0x000fe40000400000 */
[----:B------:R-:W-:Y:S02]  /*52f0*/  FMUL R5, R32, R5 ;  /* 0x0000000520057220 */ /* 0x000fe40000400000 */
[----:B------:R-:W-:-:S02]  /*5300*/  FFMA.FTZ R4, R33, R4, -0.72134751081466674805 ;  /* 0xbf38aa3b21047423 */ /* 0x000fc40000010004 */
[----:B------:R-:W-:Y:S02]  /*5310*/  FFMA.FTZ R7, R34, R7, -0.72134751081466674805 ;  /* 0xbf38aa3b22077423 */ /* 0x000fe40000010007 */
[----:B------:R-:W-:Y:S02]  /*5320*/  FMUL R31, R30, R31 ;  /* 0x0000001f1e1f7220 */ /* 0x000fe40000400000 */
[----:B------:R-:W-:Y:S02]  /*5330*/  FMUL R5, R32, R5 ;  /* 0x0000000520057220 */ /* 0x000fe40000400000 */
[----:B------:R-:W-:Y:S02]  /*5340*/  FMUL R4, R33, R4 ;  /* 0x0000000421047220 */ /* 0x000fe40000400000 */
[----:B------:R-:W-:Y:S02]  /*5350*/  FMUL R7, R34, R7 ;  /* 0x0000000722077220 */ /* 0x000fe40000400000 */
[----:B------:R-:W-:-:S02]  /*5360*/  FFMA.FTZ R31, R30, 1.4426950216293334961, R31 ;  /* 0x3fb8aa3b1e1f7823 */ /* 0x000fc4000001001f */
[----:B------:R-:W-:Y:S02]  /*5370*/  FFMA.FTZ R32, R32, 1.4426950216293334961, R5 ;  /* 0x3fb8aa3b20207823 */ /* 0x000fe40000010005 */
[----:B------:R-:W-:Y:S02]  /*5380*/  FMUL R4, R33, R4 ;  /* 0x0000000421047220 */ /* 0x000fe40000400000 */
[----:B------:R-:W-:Y:S02]  /*5390*/  @P0 IMAD.MOV.U32 R5, RZ, RZ, 0x7f800000 ;  /* 0x7f800000ff050424 */ /* 0x000fe400078e00ff */
[----:B------:R-:W-:Y:S02]  /*53a0*/  FMUL R7, R34, R7 ;  /* 0x0000000722077220 */ /* 0x000fe40000400000 */
[----:B------:R-:W-:Y:S01]  /*53b0*/  FADD R36, R36, R31 ;  /* 0x0000001f24247221 */ /* 0x000fe20000000000 */
[----:B------:R-:W-:Y:S01]  /*53c0*/  SHF.L.U32 R31, R167, 0x2, RZ ;  /* 0x00000002a71f7819 */ /* 0x000fe200000006ff */
[----:B------:R-:W-:Y:S01]  /*53d0*/  FFMA.FTZ R33, R33, 1.4426950216293334961, R4 ;  /* 0x3fb8aa3b21217823 */ /* 0x000fe20000010004 */
[----:B------:R-:W-:Y:S01]  /*53e0*/  @P1 MOV R4, 0x7f800000 ;  /* 0x7f80000000041802 */ /* 0x000fe20000000f00 */
[----:B------:R-:W-:Y:S01]  /*53f0*/  @P0 FFMA.FTZ R36, R24, R5, +INF ;  /* 0x7f80000018240423 */ /* 0x000fe20000010005 */
[----:B------:R-:W-:Y:S01]  /*5400*/  @P5 MOV R5, 0x7f800000 ;  /* 0x7f80000000055802 */ /* 0x000fe20000000f00 */
[----:B------:R-:W-:Y:S01]  /*5410*/  FFMA.FTZ R34, R34, 1.4426950216293334961, R7 ;  /* 0x3fb8aa3b22227823 */ /* 0x000fe20000010007 */
[----:B------:R-:W-:Y:S01]  /*5420*/  FSETP.NEU.AND P0, PT, R27, RZ, PT ;  /* 0x000000ff1b00720b */ /* 0x000fe20003f0d000 */
[----:B------:R-:W-:Y:S01]  /*5430*/  FADD R37, R37, R32 ;  /* 0x0000002025257221 */ /* 0x000fe20000000000 */
[----:B------:R-:W-:Y:S01]  /*5440*/  FSEL R36, R36, -INF , P3 ;  /* 0xff80000024247808 */ /* 0x000fe20001800000 */
[----:B------:R-:W-:-:S02]  /*5450*/  FADD R38, R38, R33 ;  /* 0x0000002126267221 */ /* 0x000fc40000000000 */
[----:B------:R-:W-:Y:S02]  /*5460*/  FADD R39, R39, R34 ;  /* 0x0000002227277221 */ /* 0x000fe40000000000 */
[----:B------:R-:W-:Y:S01]  /*5470*/  @P1 FFMA.FTZ R37, R25, R4, +INF ;  /* 0x7f80000019251423 */ /* 0x000fe20000010004 */
[C---:B------:R-:W-:Y:S01]  /*5480*/  FSETP.NEU.AND P1, PT, R26.reuse, RZ, PT ;  /* 0x000000ff1a00720b */ /* 0x040fe20003f2d000 */
[----:B------:R-:W-:Y:S01]  /*5490*/  @P5 FFMA.FTZ R38, R26, R5, +INF ;  /* 0x7f8000001a265423 */ /* 0x000fe20000010005 */
[----:B------:R-:W-:Y:S01]  /*54a0*/  LEA R26, P6, R167, R20, 0x2 ;  /* 0x00000014a71a7211 */ /* 0x000fe200078c10ff */
[----:B------:R-:W-:Y:S01]  /*54b0*/  @P4 FFMA.FTZ R39, R27, R6, +INF ;  /* 0x7f8000001b274423 */ /* 0x000fe20000010006 */
[CC--:B------:R-:W-:Y:S01]  /*54c0*/  LEA R30, P5, R167.reuse, R20.reuse, 0x3 ;  /* 0x00000014a71e7211 */ /* 0x0c0fe200078a18ff */
[----:B------:R-:W3:Y:S01]  /*54d0*/  LDS.128 R4, [R104] ;  /* 0x0000000068047984 */ /* 0x000ee20000000c00 */
[----:B------:R-:W-:Y:S01]  /*54e0*/  IMAD R35, R167, 0x6, RZ ;  /* 0x00000006a7237824 */ /* 0x000fe200078e02ff */
[-C--:B------:R-:W-:Y:S01]  /*54f0*/  LEA.HI.X.SX32 R27, R101, R21.reuse, 0x1, P6 ;  /* 0x00000015651b7211 */ /* 0x080fe200030f0eff */
[C---:B------:R-:W-:Y:S01]  /*5500*/  IMAD R25, R167.reuse, 0x3, RZ ;  /* 0x00000003a7197824 */ /* 0x040fe200078e02ff */
[----:B------:R-:W-:Y:S01]  /*5510*/  BAR.SYNC.DEFER_BLOCKING 0x0 ;  /* 0x0000000000007b1d */ /* 0x000fe20000010000 */
        /* <DEDUP_REMOVED lines=8> */
[----:B------:R-:W-:Y:S01]  /*55a0*/  IMAD.SHL.U32 R43, R167, 0x8, RZ ;  /* 0x00000008a72b7824 */ /* 0x000fe200078e00ff */
        /* <DEDUP_REMOVED lines=11> */
[----:B------:R-:W-:Y:S01]  /*5660*/  IMAD R53, R167, 0xd, RZ ;  /* 0x0000000da7357824 */ /* 0x000fe200078e02ff */
[----:B------:R-:W-:Y:S01]  /*5670*/  IADD3 R44, P5, R75, R20, RZ ;  /* 0x000000144b2c7210 */ /* 0x000fe20007fbe0ff */
[----:B------:R-:W-:Y:S01]  /*5680*/  IMAD R107, R167, 0x22, RZ ;  /* 0x00000022a76b7824 */ /* 0x000fe200078e02ff */
[----:B------:R4:W-:Y:S01]  /*5690*/  STS.128 [R23+0x880], R64 ;  /* 0x0008804017007388 */ /* 0x0009e20000000c00 */
[----:B------:R-:W-:Y:S01]  /*56a0*/  LEA.HI.X.SX32 R41, R43, R21, 0x1, P6 ;  /* 0x000000152b297211 */ /* 0x000fe200030f0eff */
[----:B------:R-:W-:Y:S01]  /*56b0*/  IMAD R95, R167, 0x1e, RZ ;  /* 0x0000001ea75f7824 */ /* 0x000fe200078e02ff */
[----:B------:R-:W-:Y:S01]  /*56c0*/  FSEL R39, R39, -INF , P0 ;  /* 0xff80000027277808 */ /* 0x000fe20000000000 */
[----:B------:R5:W-:Y:S01]  /*56d0*/  STS.128 [R23+0x80], R76 ;  /* 0x0000804c17007388 */ /* 0x000be20000000c00 */
[----:B------:R-:W-:-:S02]  /*56e0*/  IMAD R115, R167, 0x26, RZ ;  /* 0x00000026a7737824 */ /* 0x000fc400078e02ff */
[C---:B------:R-:W-:Y:S01]  /*56f0*/  IMAD R121, R167.reuse, 0x28, RZ ;  /* 0x00000028a7797824 */ /* 0x040fe200078e02ff */
[----:B------:R0:W-:Y:S01]  /*5700*/  STS.128 [R23+0x800], R60 ;  /* 0x0008003c17007388 */ /* 0x0001e20000000c00 */
[C---:B------:R-:W-:Y:S02]  /*5710*/  IMAD R111, R167.reuse, 0x24, RZ ;  /* 0x00000024a76f7824 */ /* 0x040fe400078e02ff */
[C---:B------:R-:W-:Y:S01]  /*5720*/  IMAD R129, R167.reuse, 0x2c, RZ ;  /* 0x0000002ca7817824 */ /* 0x040fe200078e02ff */
[----:B------:R1:W-:Y:S01]  /*5730*/  STS.128 [R23], R56 ;  /* 0x0000003817007388 */ /* 0x0003e20000000c00 */
[C---:B------:R-:W-:Y:S02]  /*5740*/  IMAD R133, R167.reuse, 0x2e, RZ ;  /* 0x0000002ea7857824 */ /* 0x040fe400078e02ff */
[C---:B------:R-:W-:Y:S01]  /*5750*/  IMAD R125, R167.reuse, 0x2a, RZ ;  /* 0x0000002aa77d7824 */ /* 0x040fe200078e02ff */
[----:B------:R-:W-:Y:S01]  /*5760*/  BAR.SYNC.DEFER_BLOCKING 0x0 ;  /* 0x0000000000007b1d */ /* 0x000fe20000010000 */
[----:B----4-:R-:W-:-:S02]  /*5770*/  IMAD R65, R167, 0x12, RZ ;  /* 0x00000012a7417824 */ /* 0x010fc400078e02ff */
[C---:B------:R-:W-:Y:S02]  /*5780*/  IMAD R67, R167.reuse, 0x13, RZ ;  /* 0x00000013a7437824 */ /* 0x040fe400078e02ff */
[----:B-----5:R-:W-:Y:S01]  /*5790*/  IMAD R79, R167, 0x16, RZ ;  /* 0x00000016a74f7824 */ /* 0x020fe200078e02ff */
[-C--:B------:R-:W-:Y:S01]  /*57a0*/  IADD3 R42, P4, R65, R20.reuse, RZ ;  /* 0x00000014412a7210 */ /* 0x080fe20007f9e0ff */
[C---:B------:R-:W-:Y:S01]  /*57b0*/  IMAD R141, R167.reuse, 0x32, RZ ;  /* 0x00000032a78d7824 */ /* 0x040fe200078e02ff */
[C---:B0-----:R-:W-:Y:S01]  /*57c0*/  SHF.L.U32 R61, R167.reuse, 0x4, RZ ;  /* 0x00000004a73d7819 */ /* 0x041fe200000006ff */
[----:B------:R-:W-:Y:S01]  /*57d0*/  IMAD R63, R167, 0x11, RZ ;  /* 0x00000011a73f7824 */ /* 0x000fe200078e02ff */
[-C--:B------:R-:W-:Y:S01]  /*57e0*/  IADD3 R46, P6, R79, R20.reuse, RZ ;  /* 0x000000144f2e7210 */ /* 0x080fe20007fde0ff */
[----:B------:R-:W-:Y:S01]  /*57f0*/  IMAD R81, R167, 0x17, RZ ;  /* 0x00000017a7517824 */ /* 0x000fe200078e02ff */
[-C--:B------:R-:W-:Y:S01]  /*5800*/  LEA.HI.X.SX32 R43, R45, R21.reuse, 0x1, P4 ;  /* 0x000000152d2b7211 */ /* 0x080fe200020f0eff */
[----:B-1----:R-:W-:Y:S01]  /*5810*/  IMAD R57, R167, 0xf, RZ ;  /* 0x0000000fa7397824 */ /* 0x002fe200078e02ff */
        /* <DEDUP_REMOVED lines=65> */
[C---:B------:R-:W-:Y:S01]  /*5c30*/  IMAD R131, R167.reuse, 0x2d, RZ ;  /* 0x0000002da7837824 */ /* 0x040fe200078e02ff */
[CC--:B------:R-:W-:Y:S01]  /*5c40*/  LEA.HI.X.SX32 R101, R167.reuse, R21.reuse, 0x1, P5 ;  /* 0x00000015a7657211 */ /* 0x0c0fe200028f0eff */
        /* <DEDUP_REMOVED lines=52> */
[----:B------:R0:W-:Y:S01]  /*5f90*/  STG.E.U16 [R20.64], R16 ;  /* 0x0000001014007986 */ /* 0x0001e2000c101506 */
[-C--:B------:R-:W-:Y:S01]  /*5fa0*/  IADD3 R112, P4, R185, R20.reuse, RZ ;  /* 0x00000014b9707210 */ /* 0x080fe20007f9e0ff */
[----:B------:R-:W-:Y:S01]  /*5fb0*/  FFMA R36, R36, 0.69314718246459960938, R69 ;  /* 0x3f31721824247823 */ /* 0x000fe20000000045 */
[----:B------:R-:W-:Y:S01]  /*5fc0*/  LEA.HI.X.SX32 R109, R117, R21, 0x1, P6 ;  /* 0x00000015756d7211 */ /* 0x000fe200030f0eff */
[----:B------:R-:W-:Y:S01]  /*5fd0*/  FFMA R39, R39, 0.69314718246459960938, R2 ;  /* 0x3f31721827277823 */ /* 0x000fe20000000002 */
[----:B------:R-:W-:-:S02]  /*5fe0*/  IADD3 R114, P6, R187, R20, RZ ;  /* 0x00000014bb727210 */ /* 0x000fc40007fde0ff */
[-C--:B------:R-:W-:Y:S02]  /*5ff0*/  LEA.HI.X.SX32 R111, R121, R21.reuse, 0x1, P5 ;  /* 0x00000015796f7211 */ /* 0x080fe400028f0eff */
[-C--:B------:R-:W-:Y:S02]  /*6000*/  IADD3 R116, P5, R189, R20.reuse, RZ ;  /* 0x00000014bd747210 */ /* 0x080fe40007fbe0ff */
[-C--:B------:R-:W-:Y:S02]  /*6010*/  LEA.HI.X.SX32 R113, R123, R21.reuse, 0x1, P4 ;  /* 0x000000157b717211 */ /* 0x080fe400020f0eff */
[-C--:B------:R-:W-:Y:S02]  /*6020*/  IADD3 R122, P4, R191, R20.reuse, RZ ;  /* 0x00000014bf7a7210 */ /* 0x080fe40007f9e0ff */
[----:B------:R-:W-:Y:S02]  /*6030*/  LEA.HI.X.SX32 R115, R125, R21, 0x1, P6 ;  /* 0x000000157d737211 */ /* 0x000fe400030f0eff */
        /* <DEDUP_REMOVED lines=32> */
[-C--:B------:R-:W-:Y:S02]  /*6240*/  LEA.HI.X.SX32 R157, R159, R21.reuse, 0x1, P4 ;  /* 0x000000159f9d7211 */ /* 0x080fe400020f0eff */
[-C--:B------:R-:W-:Y:S02]  /*6250*/  IADD3 R160, P5, R225, R20.reuse, RZ ;  /* 0x00000014e1a07210 */ /* 0x080fe40007fbe0ff */
[-C--:B------:R-:W-:Y:S02]  /*6260*/  LEA.HI.X.SX32 R159, R161, R21.reuse, 0x1, P6 ;  /* 0x00000015a19f7211 */ /* 0x080fe400030f0eff */
[----:B------:R-:W-:Y:S02]  /*6270*/  IADD3 R162, P6, R227, R20, RZ ;  /* 0x00000014e3a27210 */ /* 0x000fe40007fde0ff */
[----:B------:R-:W-:-:S02]  /*6280*/  LEA.HI.X.SX32 R161, R163, R21, 0x1, P5 ;  /* 0x00000015a3a17211 */ /* 0x000fc400028f0eff */
[----:B------:R-:W-:Y:S02]  /*6290*/  IADD3 R154, P4, R229, R20, RZ ;  /* 0x00000014e59a7210 */ /* 0x000fe40007f9e0ff */
[-C--:B------:R-:W-:Y:S02]  /*62a0*/  LEA.HI.X.SX32 R163, R23, R21.reuse, 0x1, P6 ;  /* 0x0000001517a37211 */ /* 0x080fe400030f0eff */
[----:B------:R-:W-:Y:S02]  /*62b0*/  SHF.L.U32 R23, R0, 0x3, RZ ;  /* 0x0000000300177819 */ /* 0x000fe400000006ff */
[----:B------:R-:W-:Y:S02]  /*62c0*/  LEA.HI.X.SX32 R155, R165, R21, 0x1, P4 ;  /* 0x00000015a59b7211 */ /* 0x000fe400020f0eff */
[----:B0-----:R-:W-:Y:S02]  /*62d0*/  PRMT R21, R16, 0x7632, R21 ;  /* 0x0000763210157816 */ /* 0x001fe40000000015 */
[----:B------:R-:W-:-:S02]  /*62e0*/  LOP3.LUT R164, R23, 0x38, RZ, 0xc0, !PT ;  /* 0x0000003817a47812 */ /* 0x000fc400078ec0ff */
[----:B------:R-:W-:Y:S01]  /*62f0*/  LOP3.LUT R23, R0, 0xf0, RZ, 0xc0, !PT ;  /* 0x000000f000177812 */ /* 0x000fe200078ec0ff */
[----:B------:R0:W-:Y:S01]  /*6300*/  STG.E.U16 [R100.64], R21 ;  /* 0x0000001564007986 */ /* 0x0001e2000c101506 */
[----:B------:R-:W-:Y:S02]  /*6310*/  SHF.R.U32.HI R0, RZ, 0x1, R0 ;  /* 0x00000001ff007819 */ /* 0x000fe40000011600 */
[----:B------:R-:W-:Y:S01]  /*6320*/  LEA R23, R23, R164, 0x2 ;  /* 0x000000a417177211 */ /* 0x000fe200078e10ff */
[----:B------:R1:W-:Y:S01]  /*6330*/  STG.E.U16 [R26.64], R12 ;  /* 0x0000000c1a007986 */ /* 0x0003e2000c101506 */
[----:B------:R-:W-:Y:S02]  /*6340*/  LOP3.LUT R0, R0, 0x4, RZ, 0xc0, !PT ;  /* 0x0000000400007812 */ /* 0x000fe400078ec0ff */
[----:B--2---:R-:W-:Y:S02]  /*6350*/  PRMT R16, R8, 0x7632, R16 ;  /* 0x0000763208107816 */ /* 0x004fe40000000010 */
[C---:B------:R-:W-:Y:S01]  /*6360*/  SHF.L.U32 R2, R118.reuse, 0x2, RZ ;  /* 0x0000000276027819 */ /* 0x040fe200000006ff */
[----:B------:R-:W-:Y:S01]  /*6370*/  IMAD.HI R118, R118, 0x4, RZ ;  /* 0x0000000476767827 */ /* 0x000fe200078e02ff */
[----:B0-----:R-:W-:-:S02]  /*6380*/  PRMT R21, R17, 0x7632, R21 ;  /* 0x0000763211157816 */ /* 0x001fc40000000015 */
[----:B-1----:R-:W-:Y:S02]  /*6390*/  PRMT R27, R12, 0x7632, R27 ;  /* 0x000076320c1b7816 */ /* 0x002fe4000000001b */
[----:B------:R-:W-:Y:S02]  /*63a0*/  IADD3 R12, R0, R23, RZ ;  /* 0x00000017000c7210 */ /* 0x000fe40007ffe0ff */
[----:B---3--:R-:W-:Y:S01]  /*63b0*/  PRMT R0, R4, 0x7632, R0 ;  /* 0x0000763204007816 */ /* 0x008fe20000000000 */
[----:B------:R0:W-:Y:S04]  /*63c0*/  STG.E.U16 [R28.64], R27 ;  /* 0x0000001b1c007986 */ /* 0x0001e8000c101506 */
[----:B------:R1:W-:Y:S04]  /*63d0*/  STG.E.U16 [R30.64], R8 ;  /* 0x000000081e007986 */ /* 0x0003e8000c101506 */
[----:B------:R2:W-:Y:S04]  /*63e0*/  STG.E.U16 [R24.64], R16 ;  /* 0x0000001018007986 */ /* 0x0005e8000c101506 */
[----:B------:R3:W-:Y:S01]  /*63f0*/  STG.E.U16 [R32.64], R4 ;  /* 0x0000000420007986 */ /* 0x0007e2000c101506 */
[----:B0-----:R-:W-:-:S02]  /*6400*/  PRMT R28, R9, 0x7632, R28 ;  /* 0x00007632091c7816 */ /* 0x001fc4000000001c */
[----:B-1----:R-:W-:Y:S01]  /*6410*/  PRMT R8, R13, 0x7632, R8 ;  /* 0x000076320d087816 */ /* 0x002fe20000000008 */
[----:B------:R0:W-:Y:S01]  /*6420*/  STG.E.U16 [R34.64], R0 ;  /* 0x0000000022007986 */ /* 0x0001e2000c101506 */
[----:B--2---:R-:W-:-:S03]  /*6430*/  PRMT R16, R5, 0x7632, R16 ;  /* 0x0000763205107816 */ /* 0x004fc60000000010 */
[----:B------:R1:W-:Y:S01]  /*6440*/  STG.E.U16 [R40.64], R17 ;  /* 0x0000001128007986 */ /* 0x0003e2000c101506 */
[----:B---3--:R-:W-:-:S03]  /*6450*/  PRMT R4, R14, 0x7632, R4 ;  /* 0x000076320e047816 */ /* 0x008fc60000000004 */
[----:B------:R2:W-:Y:S04]  /*6460*/  STG.E.U16 [R42.64], R21 ;  /* 0x000000152a007986 */ /* 0x0005e8000c101506 */
[----:B------:R3:W-:Y:S01]  /*6470*/  STG.E.U16 [R44.64], R13 ;  /* 0x0000000d2c007986 */ /* 0x0007e2000c101506 */
[----:B0-----:R-:W-:-:S03]  /*6480*/  PRMT R0, R18, 0x7632, R0 ;  /* 0x0000763212007816 */ /* 0x001fc60000000000 */
[----:B------:R-:W0:Y:S01]  /*6490*/  LDS.128 R20, [R22] ;  /* 0x0000000016147984 */ /* 0x000e220000000c00 */
[----:B-1----:R-:W-:-:S03]  /*64a0*/  PRMT R40, R15, 0x7632, R40 ;  /* 0x000076320f287816 */ /* 0x002fc60000000028 */
[----:B------:R1:W-:Y:S01]  /*64b0*/  STG.E.U16 [R46.64], R8 ;  /* 0x000000082e007986 */ /* 0x0003e2000c101506 */
[----:B--2---:R-:W-:-:S03]  /*64c0*/  PRMT R42, R11, 0x7632, R42 ;  /* 0x000076320b2a7816 */ /* 0x004fc6000000002a */
[----:B------:R-:W-:Y:S01]  /*64d0*/  STG.E.U16 [R48.64], R9 ;  /* 0x0000000930007986 */ /* 0x000fe2000c101506 */
[----:B---3--:R-:W-:-:S03]  /*64e0*/  PRMT R45, R7, 0x7632, R45 ;  /* 0x00007632072d7816 */ /* 0x008fc6000000002d */
[----:B------:R-:W2:Y:S04]  /*64f0*/  LDS.128 R24, [R120] ;  /* 0x0000000078187984 */ /* 0x000ea80000000c00 */
[----:B------:R-:W-:Y:S01]  /*6500*/  STG.E.U16 [R50.64], R28 ;  /* 0x0000001c32007986 */ /* 0x000fe2000c101506 */
[----:B-1----:R-:W-:-:S03]  /*6510*/  PRMT R8, R10, 0x7632, R8 ;  /* 0x000076320a087816 */ /* 0x002fc60000000008 */
[----:B------:R-:W1:Y:S04]  /*6520*/  LDS.128 R28, [R105] ;  /* 0x00000000691c7984 */ /* 0x000e680000000c00 */
[----:B------:R-:W3:Y:S04]  /*6530*/  LDS.128 R32, [R104] ;  /* 0x0000000068207984 */ /* 0x000ee80000000c00 */
[----:B------:R4:W-:Y:S04]  /*6540*/  STG.E.U16 [R52.64], R5 ;  /* 0x0000000534007986 */ /* 0x0009e8000c101506 */
[----:B------:R-:W-:Y:S04]  /*6550*/  STG.E.U16 [R58.64], R16 ;  /* 0x000000103a007986 */ /* 0x000fe8000c101506 */
[----:B------:R-:W-:Y:S04]  /*6560*/  STG.E.U16 [R70.64], R18 ;  /* 0x0000001246007986 */ /* 0x000fe8000c101506 */
[----:B------:R5:W-:Y:S01]  /*6570*/  STG.E.U16 [R60.64], R0 ;  /* 0x000000003c007986 */ /* 0x000be2000c101506 */
[----:B----4-:R-:W-:-:S02]  /*6580*/  PRMT R5, R6, 0x7632, R5 ;  /* 0x0000763206057816 */ /* 0x010fc40000000005 */
[----:B0-----:R-:W-:Y:S01]  /*6590*/  PRMT R46, R20, 0x7632, R46 ;  /* 0x00007632142e7816 */ /* 0x001fe2000000002e */
[----:B------:R-:W-:Y:S04]  /*65a0*/  STG.E.U16 [R72.64], R14 ;  /* 0x0000000e48007986 */ /* 0x000fe8000c101506 */
[----:B------:R0:W-:Y:S04]  /*65b0*/  STG.E.U16 [R62.64], R4 ;  /* 0x000000043e007986 */ /* 0x0001e8000c101506 */
[----:B------:R3:W-:Y:S01]  /*65c0*/  STG.E.U16 [R54.64], R10 ;  /* 0x0000000a36007986 */ /* 0x0007e2000c101506 */
[----:B-----5:R-:W-:-:S02]  /*65d0*/  PRMT R0, R19, 0x7632, R0 ;  /* 0x0000763213007816 */ /* 0x020fc40000000000 */
[----:B--2---:R-:W-:Y:S01]  /*65e0*/  PRMT R48, R24, 0x7632, R48 ;  /* 0x0000763218307816 */ /* 0x004fe20000000030 */
[----:B------:R2:W-:Y:S01]  /*65f0*/  STG.E.U16 [R64.64], R8 ;  /* 0x0000000840007986 */ /* 0x0005e2000c101506 */
[----:B------:R-:W-:-:S03]  /*6600*/  PRMT R58, R25, 0x7632, R58 ;  /* 0x00007632193a7816 */ /* 0x000fc6000000003a */
[----:B------:R4:W-:Y:S01]  /*6610*/  STG.E.U16 [R56.64], R6 ;  /* 0x0000000638007986 */ /* 0x0009e2000c101506 */
[----:B-1----:R-:W-:Y:S02]  /*6620*/  PRMT R51, R28, 0x7632, R51 ;  /* 0x000076321c337816 */ /* 0x002fe40000000033 */
[----:B0-----:R-:W-:Y:S01]  /*6630*/  PRMT R62, R29, 0x7632, R62 ;  /* 0x000076321d3e7816 */ /* 0x001fe2000000003e */
[----:B------:R0:W-:Y:S01]  /*6640*/  STG.E.U16 [R66.64], R5 ;  /* 0x0000000542007986 */ /* 0x0001e2000c101506 */
[----:B---3--:R-:W-:Y:S02]  /*6650*/  PRMT R54, R32, 0x7632, R54 ;  /* 0x0000763220367816 */ /* 0x008fe40000000036 */
[----:B------:R-:W-:Y:S01]  /*6660*/  PRMT R71, R30, 0x7632, R71 ;  /* 0x000076321e477816 */ /* 0x000fe20000000047 */
[----:B------:R1:W-:Y:S01]  /*6670*/  STG.E.U16 [R74.64], R19 ;  /* 0x000000134a007986 */ /* 0x0003e2000c101506 */
[----:B--2---:R-:W-:Y:S02]  /*6680*/  PRMT R64, R33, 0x7632, R64 ;  /* 0x0000763221407816 */ /* 0x004fe40000000040 */
[----:B------:R-:W-:Y:S01]  /*6690*/  PRMT R73, R34, 0x7632, R73 ;  /* 0x0000763222497816 */ /* 0x000fe20000000049 */
[----:B------:R2:W-:Y:S01]  /*66a0*/  STG.E.U16 [R76.64], R0 ;  /* 0x000000004c007986 */ /* 0x0005e2000c101506 */
[----:B----4-:R-:W-:-:S03]  /*66b0*/  PRMT R56, R21, 0x7632, R56 ;  /* 0x0000763215387816 */ /* 0x010fc60000000038 */
[----:B------:R3:W-:Y:S01]  /*66c0*/  STG.E.U16 [R78.64], R15 ;  /* 0x0000000f4e007986 */ /* 0x0007e2000c101506 */
[----:B0-----:R-:W-:Y:S02]  /*66d0*/  PRMT R67, R22, 0x7632, R67 ;  /* 0x0000763216437816 */ /* 0x001fe40000000043 */
[----:B------:R-:W-:Y:S01]  /*66e0*/  FSEL R5, R38, -INF , P1 ;  /* 0xff80000026057808 */ /* 0x000fe20000800000 */
[----:B------:R0:W-:Y:S01]  /*66f0*/  STG.E.U16 [R80.64], R40 ;  /* 0x0000002850007986 */ /* 0x0001e2000c101506 */
[----:B-1----:R-:W-:-:S03]  /*6700*/  PRMT R75, R23, 0x7632, R75 ;  /* 0x00007632174b7816 */ /* 0x002fc6000000004b */
[----:B------:R-:W-:Y:S01]  /*6710*/  STG.E.U16 [R82.64], R11 ;  /* 0x0000000b52007986 */ /* 0x000fe2000c101506 */
[----:B--2---:R-:W-:Y:S01]  /*6720*/  PRMT R0, R26, 0x7632, R0 ;  /* 0x000076321a007816 */ /* 0x004fe20000000000 */
[----:B------:R-:W-:Y:S01]  /*6730*/  FFMA R38, R5, 0.69314718246459960938, R68 ;  /* 0x3f31721805267823 */ /* 0x000fe20000000044 */
[----:B------:R-:W-:Y:S01]  /*6740*/  PRMT R77, R35, 0x7632, R77 ;  /* 0x00007632234d7816 */ /* 0x000fe2000000004d */
[----:B------:R-:W-:Y:S01]  /*6750*/  STG.E.U16 [R84.64], R42 ;  /* 0x0000002a54007986 */ /* 0x000fe2000c101506 */
[----:B---3--:R-:W-:-:S03]  /*6760*/  PRMT R78, R27, 0x7632, R78 ;  /* 0x000076321b4e7816 */ /* 0x008fc6000000004e */
[----:B------:R-:W-:Y:S01]  /*6770*/  STG.E.U16 [R88.64], R7 ;  /* 0x0000000758007986 */ /* 0x000fe2000c101506 */
[----:B0-----:R-:W-:-:S03]  /*6780*/  PRMT R80, R31, 0x7632, R80 ;  /* 0x000076321f507816 */ /* 0x001fc60000000050 */
[----:B------:R-:W-:Y:S04]  /*6790*/  STG.E.U16 [R90.64], R45 ;  /* 0x0000002d5a007986 */ /* 0x000fe8000c101506 */
        /* <DEDUP_REMOVED lines=19> */
[----:B------:R0:W-:Y:S04]  /*68d0*/  STG.E.U16 [R138.64], R0 ;  /* 0x000000008a007986 */ /* 0x0001e8000c101506 */
[----:B------:R-:W-:Y:S04]  /*68e0*/  STG.E.U16 [R140.64], R30 ;  /* 0x0000001e8c007986 */ /* 0x000fe8000c101506 */
[----:B------:R-:W-:Y:S04]  /*68f0*/  STG.E.U16 [R142.64], R71 ;  /* 0x000000478e007986 */ /* 0x000fe8000c101506 */
[----:B------:R-:W-:Y:S01]  /*6900*/  STG.E.U16 [R144.64], R34 ;  /* 0x0000002290007986 */ /* 0x000fe2000c101506 */
[----:B0-----:R-:W-:-:S03]  /*6910*/  FSEL R0, R37, -INF , P2 ;  /* 0xff80000025007808 */ /* 0x001fc60001000000 */
[----:B------:R-:W-:Y:S02]  /*6920*/  STG.E.U16 [R146.64], R73 ;  /* 0x0000004992007986 */ /* 0x000fe4000c101506 */
[----:B------:R-:W-:Y:S01]  /*6930*/  FFMA R37, R0, 0.69314718246459960938, R3 ;  /* 0x3f31721800257823 */ /* 0x000fe20000000003 */
[C---:B------:R-:W-:Y:S01]  /*6940*/  SHF.L.U32 R3, R119.reuse, 0x2, RZ ;  /* 0x0000000277037819 */ /* 0x040fe200000006ff */
[----:B------:R-:W-:Y:S01]  /*6950*/  STG.E.U16 [R148.64], R23 ;  /* 0x0000001794007986 */ /* 0x000fe2000c101506 */
[----:B------:R-:W-:Y:S02]  /*6960*/  IMAD.HI R119, R119, 0x4, RZ ;  /* 0x0000000477777827 */ /* 0x000fe400078e02ff */
[----:B------:R-:W-:Y:S01]  /*6970*/  IADD3 R2, P0, P1, R3, c[0x0][0x180], R2 ;  /* 0x0000600003027a10 */ /* 0x000fe2000791e002 */
[----:B------:R-:W-:Y:S03]  /*6980*/  STG.E.U16 [R150.64], R75 ;  /* 0x0000004b96007986 */ /* 0x000fe6000c101506 */
[----:B------:R-:W-:Y:S01]  /*6990*/  IADD3.X R3, R119, c[0x0][0x184], R118, P0, P1 ;  /* 0x0000610077037a10 */ /* 0x000fe200007e2476 */
[----:B------:R-:W-:Y:S04]  /*69a0*/  STG.E.U16 [R152.64], R27 ;  /* 0x0000001b98007986 */ /* 0x000fe8000c101506 */
[----:B------:R-:W-:Y:S04]  /*69b0*/  STG.E.U16 [R156.64], R78 ;  /* 0x0000004e9c007986 */ /* 0x000fe8000c101506 */
[----:B------:R-:W-:Y:S04]  /*69c0*/  STG.E.U16 [R158.64], R31 ;  /* 0x0000001f9e007986 */ /* 0x000fe8000c101506 */
[----:B------:R-:W-:Y:S04]  /*69d0*/  STG.E.U16 [R160.64], R80 ;  /* 0x00000050a0007986 */ /* 0x000fe8000c101506 */
[----:B------:R-:W-:Y:S04]  /*69e0*/  STG.E.U16 [R162.64], R35 ;  /* 0x00000023a2007986 */ /* 0x000fe8000c101506 */
[----:B------:R-:W-:Y:S04]  /*69f0*/  STG.E.U16 [R154.64], R77 ;  /* 0x0000004d9a007986 */ /* 0x000fe8000c101506 */
[----:B------:R-:W-:Y:S06]  /*6a00*/  BAR.SYNC.DEFER_BLOCKING 0x0 ;  /* 0x0000000000007b1d */ /* 0x000fec0000010000 */
[----:B------:R-:W-:Y:S04]  /*6a10*/  STS.64 [R132], R36 ;  /* 0x0000002484007388 */ /* 0x000fe80000000a00 */
[----:B------:R-:W-:Y:S04]  /*6a20*/  STS.64 [R132+0x200], R38 ;  /* 0x0002002684007388 */ /* 0x000fe80000000a00 */
[----:B------:R-:W-:Y:S06]  /*6a30*/  BAR.SYNC.DEFER_BLOCKING 0x0 ;  /* 0x0000000000007b1d */ /* 0x000fec0000010000 */
[----:B------:R-:W0:Y:S04]  /*6a40*/  LDS R5, [R12] ;  /* 0x000000000c057984 */ /* 0x000e280000000800 */
[----:B0-----:R-:W-:Y:S01]  /*6a50*/  STG.E [R2.64], R5 ;  /* 0x0000000502007986 */ /* 0x001fe2000c101906 */
[----:B------:R-:W-:Y:S05]  /*6a60*/  EXIT ;  /* 0x000000000000794d */ /* 0x000fea0003800000 */
.L_x_3:
[----:B------:R-:W-:-:S00]  /*6a70*/  BRA `(.L_x_3) ;  /* 0xfffffff000007947 */ /* 0x000fc0000383ffff */
[----:B------:R-:W-:-:S00]  /*6a80*/  NOP ;  /* 0x0000000000007918 */ /* 0x000fc00000000000 */
[----:B------:R-:W-:-:S00]  /*6a90*/  NOP ;  /* 0x0000000000007918 */ /* 0x000fc00000000000 */
[----:B------:R-:W-:-:S00]  /*6aa0*/  NOP ;  /* 0x0000000000007918 */ /* 0x000fc00000000000 */
[----:B------:R-:W-:-:S00]  /*6ab0*/  NOP ;  /* 0x0000000000007918 */ /* 0x000fc00000000000 */
[----:B------:R-:W-:-:S00]  /*6ac0*/  NOP ;  /* 0x0000000000007918 */ /* 0x000fc00000000000 */
[----:B------:R-:W-:-:S00]  /*6ad0*/  NOP ;  /* 0x0000000000007918 */ /* 0x000fc00000000000 */
[----:B------:R-:W-:-:S00]  /*6ae0*/  NOP ;  /* 0x0000000000007918 */ /* 0x000fc00000000000 */
[----:B------:R-:W-:-:S00]  /*6af0*/  NOP ;  /* 0x0000000000007918 */ /* 0x000fc00000000000 */
.L_x_4:


//--------------------- .nv.global.init           --------------------------
	.section	.nv.global.init,"aw",@progbits
.nv.global.init:
	.type		_$_str,@object
	.size		_$_str,(.L_0 - _$_str)
_$_str:
        /*0000*/ 	.byte	0x5f, 0x5f, 0x43, 0x55, 0x44, 0x41, 0x5f, 0x46, 0x54, 0x5a, 0x00
.L_0:


//--------------------- .nv.shared.attn_fwd       --------------------------
	.section	.nv.shared.attn_fwd,"aw",@nobits
	.sectionflags	@""
	.align	16
